	.target	sm_100a

	.elftype	@"ET_EXEC"


//--------------------- .note.nv.tkinfo           --------------------------
	.section	.note.nv.tkinfo,"",@"SHT_NOTE"
	.sectionflags	@"SHF_NOTE_NV_TKINFO"
	.tkinfo
        /*0018*/ 	.word	0x00000002
        /*0030*/ 	.string	""
        /*0030*/ 	.string	"ptxas"
        /*0030*/ 	.string	"Cuda compilation tools, release 13.0, V13.0.88"
        /*0030*/ 	.string	"Build cuda_13.0.r13.0/compiler.36424714_0"
        /*0030*/ 	.string	"-arch sm_100a -m 64 "



//--------------------- .note.nv.cuinfo           --------------------------
	.section	.note.nv.cuinfo,"",@"SHT_NOTE"
	.sectionflags	@"SHF_NOTE_NV_CUINFO"
        /*0018*/ 	.short	0x0002
        /*001a*/ 	.short	0x0064
        /*001c*/ 	.short	0x0082
	.zero		2


//--------------------- .nv.info                  --------------------------
	.section	.nv.info,"",@"SHT_CUDA_INFO"
	.align	4


	//----- nvinfo : EIATTR_REGCOUNT
	.align		4
        /*0000*/ 	.byte	0x04, 0x2f
        /*0002*/ 	.short	(.L_19 - .L_18)
	.align		4
.L_18:
        /*0004*/ 	.word	index@(_ZN7cutlass13device_kernelINS_4gemm6kernel13GemmUniversalIN4cute5tupleIJiiiiEEENS1_10collective13CollectiveMmaINS1_35MainloopSm100TmaUmmaWarpSpecializedILi7ELi2ELi4ENS5_IJNS4_1CILi1EEESB_SB_EEEEENS5_IJNSA_ILi64EEENSA_ILi128EEESE_EEENS_10bfloat16_tENS5_IJlSB_lEEESH_SI_NS4_8TiledMMAINS4_8MMA_AtomIJNS4_20SM100_MMA_F16BF16_SSISH_SH_fLi64ELi128ELNS4_4UMMA5MajorE0ELSN_0ELNSM_7ScaleInE0ELSO_0EEEEEENS4_6LayoutISC_NS5_IJNSA_ILi0EEESS_SS_EEEEENS5_IJNS4_10UnderscoreESV_SV_EEEEENS4_13SM90_TMA_LOADENS4_14ComposedLayoutINS4_7SwizzleILi3ELi4ELi3EEENS4_18smem_ptr_flag_bitsILi16EEENSR_INS5_IJNSA_ILi8EEESE_EEENS5_IJSE_SB_EEEEEEEvNS4_8identityESY_S18_vS19_EENS_8epilogue10collective18CollectiveEpilogueINS1B_23Sm100TmaWarpSpecializedILi4ELi2ELi16ELb1ELb0EEEJSG_NS5_IJNSR_ISE_SB_EENSR_INSA_ILi32EEESB_EEEEESH_SI_SH_SI_NS1B_6fusion15FusionCallbacksIS1F_NS1K_17LinearCombinationISH_fSH_fLNS_15FloatRoundStyleE2EEESG_S1J_JEEENS4_5SM1004TMEM4LOAD26SM100_TMEM_LOAD_16dp256b4xESY_NSZ_INS10_ILi2ELi4ELi3EEES13_NSR_INS5_IJS14_S1H_EEENS5_IJS1H_SB_EEEEEEENS4_17SM75_U32x4_LDSM_NENS4_14SM90_TMA_STOREES1Y_NS4_17SM90_U32x4_STSM_NENS4_39AutoVectorizingCopyWithAssumedAlignmentILi128EEEEEEvvEEEEvNT_6ParamsE)
        /*0008*/ 	.word	0x0000005b


	//----- nvinfo : EIATTR_FRAME_SIZE
	.align		4
.L_19:
        /*000c*/ 	.byte	0x04, 0x11
        /*000e*/ 	.short	(.L_21 - .L_20)
	.align		4
.L_20:
        /*0010*/ 	.word	index@($__internal_2_$__cuda_sm10x_tcgen05_guardrail_trap_unallocated_columns_being_dealloced)
        /*0014*/ 	.word	0x00000000


	//----- nvinfo : EIATTR_FRAME_SIZE
	.align		4
.L_21:
        /*0018*/ 	.byte	0x04, 0x11
        /*001a*/ 	.short	(.L_23 - .L_22)
	.align		4
.L_22:
        /*001c*/ 	.word	index@($__internal_1_$__cuda_sm10x_tcgen05_guardrail_trap_phase_invalid_during_alloc)
        /*0020*/ 	.word	0x00000000


	//----- nvinfo : EIATTR_FRAME_SIZE
	.align		4
.L_23:
        /*0024*/ 	.byte	0x04, 0x11
        /*0026*/ 	.short	(.L_25 - .L_24)
	.align		4
.L_24:
        /*0028*/ 	.word	index@($__internal_0_$__cuda_sm10x_tcgen05_guardrail_trap_col_being_dealloced_not_returned_by_alloc)
        /*002c*/ 	.word	0x00000000


	//----- nvinfo : EIATTR_FRAME_SIZE
	.align		4
.L_25:
        /*0030*/ 	.byte	0x04, 0x11
        /*0032*/ 	.short	(.L_27 - .L_26)
	.align		4
.L_26:
        /*0034*/ 	.word	index@(_ZN7cutlass13device_kernelINS_4gemm6kernel13GemmUniversalIN4cute5tupleIJiiiiEEENS1_10collective13CollectiveMmaINS1_35MainloopSm100TmaUmmaWarpSpecializedILi7ELi2ELi4ENS5_IJNS4_1CILi1EEESB_SB_EEEEENS5_IJNSA_ILi64EEENSA_ILi128EEESE_EEENS_10bfloat16_tENS5_IJlSB_lEEESH_SI_NS4_8TiledMMAINS4_8MMA_AtomIJNS4_20SM100_MMA_F16BF16_SSISH_SH_fLi64ELi128ELNS4_4UMMA5MajorE0ELSN_0ELNSM_7ScaleInE0ELSO_0EEEEEENS4_6LayoutISC_NS5_IJNSA_ILi0EEESS_SS_EEEEENS5_IJNS4_10UnderscoreESV_SV_EEEEENS4_13SM90_TMA_LOADENS4_14ComposedLayoutINS4_7SwizzleILi3ELi4ELi3EEENS4_18smem_ptr_flag_bitsILi16EEENSR_INS5_IJNSA_ILi8EEESE_EEENS5_IJSE_SB_EEEEEEEvNS4_8identityESY_S18_vS19_EENS_8epilogue10collective18CollectiveEpilogueINS1B_23Sm100TmaWarpSpecializedILi4ELi2ELi16ELb1ELb0EEEJSG_NS5_IJNSR_ISE_SB_EENSR_INSA_ILi32EEESB_EEEEESH_SI_SH_SI_NS1B_6fusion15FusionCallbacksIS1F_NS1K_17LinearCombinationISH_fSH_fLNS_15FloatRoundStyleE2EEESG_S1J_JEEENS4_5SM1004TMEM4LOAD26SM100_TMEM_LOAD_16dp256b4xESY_NSZ_INS10_ILi2ELi4ELi3EEES13_NSR_INS5_IJS14_S1H_EEENS5_IJS1H_SB_EEEEEEENS4_17SM75_U32x4_LDSM_NENS4_14SM90_TMA_STOREES1Y_NS4_17SM90_U32x4_STSM_NENS4_39AutoVectorizingCopyWithAssumedAlignmentILi128EEEEEEvvEEEEvNT_6ParamsE)
        /*0038*/ 	.word	0x00000000


	//----- nvinfo : EIATTR_MIN_STACK_SIZE
	.align		4
.L_27:
        /*003c*/ 	.byte	0x04, 0x12
        /*003e*/ 	.short	(.L_29 - .L_28)
	.align		4
.L_28:
        /*0040*/ 	.word	index@(_ZN7cutlass13device_kernelINS_4gemm6kernel13GemmUniversalIN4cute5tupleIJiiiiEEENS1_10collective13CollectiveMmaINS1_35MainloopSm100TmaUmmaWarpSpecializedILi7ELi2ELi4ENS5_IJNS4_1CILi1EEESB_SB_EEEEENS5_IJNSA_ILi64EEENSA_ILi128EEESE_EEENS_10bfloat16_tENS5_IJlSB_lEEESH_SI_NS4_8TiledMMAINS4_8MMA_AtomIJNS4_20SM100_MMA_F16BF16_SSISH_SH_fLi64ELi128ELNS4_4UMMA5MajorE0ELSN_0ELNSM_7ScaleInE0ELSO_0EEEEEENS4_6LayoutISC_NS5_IJNSA_ILi0EEESS_SS_EEEEENS5_IJNS4_10UnderscoreESV_SV_EEEEENS4_13SM90_TMA_LOADENS4_14ComposedLayoutINS4_7SwizzleILi3ELi4ELi3EEENS4_18smem_ptr_flag_bitsILi16EEENSR_INS5_IJNSA_ILi8EEESE_EEENS5_IJSE_SB_EEEEEEEvNS4_8identityESY_S18_vS19_EENS_8epilogue10collective18CollectiveEpilogueINS1B_23Sm100TmaWarpSpecializedILi4ELi2ELi16ELb1ELb0EEEJSG_NS5_IJNSR_ISE_SB_EENSR_INSA_ILi32EEESB_EEEEESH_SI_SH_SI_NS1B_6fusion15FusionCallbacksIS1F_NS1K_17LinearCombinationISH_fSH_fLNS_15FloatRoundStyleE2EEESG_S1J_JEEENS4_5SM1004TMEM4LOAD26SM100_TMEM_LOAD_16dp256b4xESY_NSZ_INS10_ILi2ELi4ELi3EEES13_NSR_INS5_IJS14_S1H_EEENS5_IJS1H_SB_EEEEEEENS4_17SM75_U32x4_LDSM_NENS4_14SM90_TMA_STOREES1Y_NS4_17SM90_U32x4_STSM_NENS4_39AutoVectorizingCopyWithAssumedAlignmentILi128EEEEEEvvEEEEvNT_6ParamsE)
        /*0044*/ 	.word	0x00000000
.L_29:


//--------------------- .nv.compat                --------------------------
	.section	.nv.compat,"",@"SHT_CUDA_COMPAT_INFO"
	.align	4
        /*0000*/ 	.byte	0x02, 0x09, 0x01, 0x00, 0x02, 0x02, 0x02, 0x00, 0x02, 0x05, 0x05, 0x00, 0x03, 0x07, 0x01, 0x01
        /*0010*/ 	.byte	0x02, 0x03, 0x01, 0x00, 0x02, 0x06, 0x01, 0x00, 0x04, 0x0b, 0x08, 0x00, 0x09, 0x00, 0x00, 0x00
        /*0020*/ 	.byte	0x00, 0x00, 0x00, 0x00


//--------------------- .nv.info._ZN7cutlass13device_kernelINS_4gemm6kernel13GemmUniversalIN4cute5tupleIJiiiiEEENS1_10collective13CollectiveMmaINS1_35MainloopSm100TmaUmmaWarpSpecializedILi7ELi2ELi4ENS5_IJNS4_1CILi1EEESB_SB_EEEEENS5_IJNSA_ILi64EEENSA_ILi128EEESE_EEENS_10bfloat16_tENS5_IJlSB_lEEESH_SI_NS4_8TiledMMAINS4_8MMA_AtomIJNS4_20SM100_MMA_F16BF16_SSISH_SH_fLi64ELi128ELNS4_4UMMA5MajorE0ELSN_0ELNSM_7ScaleInE0ELSO_0EEEEEENS4_6LayoutISC_NS5_IJNSA_ILi0EEESS_SS_EEEEENS5_IJNS4_10UnderscoreESV_SV_EEEEENS4_13SM90_TMA_LOADENS4_14ComposedLayoutINS4_7SwizzleILi3ELi4ELi3EEENS4_18smem_ptr_flag_bitsILi16EEENSR_INS5_IJNSA_ILi8EEESE_EEENS5_IJSE_SB_EEEEEEEvNS4_8identityESY_S18_vS19_EENS_8epilogue10collective18CollectiveEpilogueINS1B_23Sm100TmaWarpSpecializedILi4ELi2ELi16ELb1ELb0EEEJSG_NS5_IJNSR_ISE_SB_EENSR_INSA_ILi32EEESB_EEEEESH_SI_SH_SI_NS1B_6fusion15FusionCallbacksIS1F_NS1K_17LinearCombinationISH_fSH_fLNS_15FloatRoundStyleE2EEESG_S1J_JEEENS4_5SM1004TMEM4LOAD26SM100_TMEM_LOAD_16dp256b4xESY_NSZ_INS10_ILi2ELi4ELi3EEES13_NSR_INS5_IJS14_S1H_EEENS5_IJS1H_SB_EEEEEEENS4_17SM75_U32x4_LDSM_NENS4_14SM90_TMA_STOREES1Y_NS4_17SM90_U32x4_STSM_NENS4_39AutoVectorizingCopyWithAssumedAlignmentILi128EEEEEEvvEEEEvNT_6ParamsE --------------------------
	.section	.nv.info._ZN7cutlass13device_kernelINS_4gemm6kernel13GemmUniversalIN4cute5tupleIJiiiiEEENS1_10collective13CollectiveMmaINS1_35MainloopSm100TmaUmmaWarpSpecializedILi7ELi2ELi4ENS5_IJNS4_1CILi1EEESB_SB_EEEEENS5_IJNSA_ILi64EEENSA_ILi128EEESE_EEENS_10bfloat16_tENS5_IJlSB_lEEESH_SI_NS4_8TiledMMAINS4_8MMA_AtomIJNS4_20SM100_MMA_F16BF16_SSISH_SH_fLi64ELi128ELNS4_4UMMA5MajorE0ELSN_0ELNSM_7ScaleInE0ELSO_0EEEEEENS4_6LayoutISC_NS5_IJNSA_ILi0EEESS_SS_EEEEENS5_IJNS4_10UnderscoreESV_SV_EEEEENS4_13SM90_TMA_LOADENS4_14ComposedLayoutINS4_7SwizzleILi3ELi4ELi3EEENS4_18smem_ptr_flag_bitsILi16EEENSR_INS5_IJNSA_ILi8EEESE_EEENS5_IJSE_SB_EEEEEEEvNS4_8identityESY_S18_vS19_EENS_8epilogue10collective18CollectiveEpilogueINS1B_23Sm100TmaWarpSpecializedILi4ELi2ELi16ELb1ELb0EEEJSG_NS5_IJNSR_ISE_SB_EENSR_INSA_ILi32EEESB_EEEEESH_SI_SH_SI_NS1B_6fusion15FusionCallbacksIS1F_NS1K_17LinearCombinationISH_fSH_fLNS_15FloatRoundStyleE2EEESG_S1J_JEEENS4_5SM1004TMEM4LOAD26SM100_TMEM_LOAD_16dp256b4xESY_NSZ_INS10_ILi2ELi4ELi3EEES13_NSR_INS5_IJS14_S1H_EEENS5_IJS1H_SB_EEEEEEENS4_17SM75_U32x4_LDSM_NENS4_14SM90_TMA_STOREES1Y_NS4_17SM90_U32x4_STSM_NENS4_39AutoVectorizingCopyWithAssumedAlignmentILi128EEEEEEvvEEEEvNT_6ParamsE,"",@"SHT_CUDA_INFO"
	.sectionflags	@""
	.align	4


	//----- nvinfo : EIATTR_CUDA_API_VERSION
	.align		4
        /*0000*/ 	.byte	0x04, 0x37
        /*0002*/ 	.short	(.L_31 - .L_30)
.L_30:
        /*0004*/ 	.word	0x00000082


	//----- nvinfo : EIATTR_KPARAM_INFO
	.align		4
.L_31:
        /*0008*/ 	.byte	0x04, 0x17
        /*000a*/ 	.short	(.L_33 - .L_32)
.L_32:
        /*000c*/ 	.word	0x00000000
        /*0010*/ 	.short	0x0000
        /*0012*/ 	.short	0x0000
        /*0014*/ 	.byte	0x00, 0xf0, 0x01, 0x20


	//----- nvinfo : EIATTR_AT_ENTRY_FRAGMENTS
	.align		4
.L_33:
        /*0018*/ 	.byte	0x04, 0x4f
        /*001a*/ 	.short	(.L_35 - .L_34)


	//   ....[0]....
.L_34:
        /*001c*/ 	.word	0x00000006


	//----- nvinfo : EIATTR_RESERVED_SMEM_USED
	.align		4
.L_35:
        /*0020*/ 	.byte	0x01, 0x41
	.zero		2


	//----- nvinfo : EIATTR_SPARSE_MMA_MASK
	.align		4
        /*0024*/ 	.byte	0x03, 0x50
        /*0026*/ 	.short	0x0000


	//----- nvinfo : EIATTR_TCGEN05_1CTA_USED
	.align		4
        /*0028*/ 	.byte	0x01, 0x51
	.zero		2


	//----- nvinfo : EIATTR_MAXREG_COUNT
	.align		4
        /*002c*/ 	.byte	0x03, 0x1b
        /*002e*/ 	.short	0x00ff


	//----- nvinfo : EIATTR_NUM_BARRIERS
	.align		4
        /*0030*/ 	.byte	0x02, 0x4c
        /*0032*/ 	.byte	0x07
	.zero		1


	//----- nvinfo : EIATTR_EXTERNS
	.align		4
        /*0034*/ 	.byte	0x04, 0x0f
        /*0036*/ 	.short	(.L_37 - .L_36)


	//   ....[0]....
	.align		4
.L_36:
        /*0038*/ 	.word	index@(__assertfail)


	//----- nvinfo : EIATTR_MERCURY_ISA_VERSION
	.align		4
.L_37:
        /*003c*/ 	.byte	0x03, 0x5f
        /*003e*/ 	.short	0x0101


	//----- nvinfo : EIATTR_INT_WARP_WIDE_INSTR_OFFSETS
	.align		4
        /*0040*/ 	.byte	0x04, 0x31
        /*0042*/ 	.short	(.L_39 - .L_38)


	//   ....[0]....
.L_38:
        /*0044*/ 	.word	0x00001e50


	//   ....[1]....
        /*0048*/ 	.word	0x00003ab0


	//   ....[2]....
        /*004c*/ 	.word	0x00003ad0


	//   ....[3]....
        /*0050*/ 	.word	0x00003b00


	//   ....[4]....
        /*0054*/ 	.word	0x00004440


	//   ....[5]....
        /*0058*/ 	.word	0x000044b0


	//   ....[6]....
        /*005c*/ 	.word	0x00004590


	//   ....[7]....
        /*0060*/ 	.word	0x00004610


	//   ....[8]....
        /*0064*/ 	.word	0x00004720


	//   ....[9]....
        /*0068*/ 	.word	0x000047b0


	//   ....[10]....
        /*006c*/ 	.word	0x00004990


	//   ....[11]....
        /*0070*/ 	.word	0x00004af0


	//----- nvinfo : EIATTR_COOP_GROUP_MASK_REGIDS
	.align		4
.L_39:
        /*0074*/ 	.byte	0x04, 0x29
        /*0076*/ 	.short	(.L_41 - .L_40)


	//   ....[0]....
.L_40:
        /*0078*/ 	.word	0xffffffff


	//   ....[1]....
        /*007c*/ 	.word	0xffffffff


	//   ....[2]....
        /*0080*/ 	.word	0xffffffff


	//   ....[3]....
        /*0084*/ 	.word	0xffffffff


	//   ....[4]....
        /*0088*/ 	.word	0xffffffff


	//   ....[5]....
        /*008c*/ 	.word	0xffffffff


	//   ....[6]....
        /*0090*/ 	.word	0xffffffff


	//   ....[7]....
        /*0094*/ 	.word	0xffffffff


	//   ....[8]....
        /*0098*/ 	.word	0xffffffff


	//   ....[9]....
        /*009c*/ 	.word	0xffffffff


	//   ....[10]....
        /*00a0*/ 	.word	0xffffffff


	//   ....[11]....
        /*00a4*/ 	.word	0xffffffff


	//   ....[12]....
        /*00a8*/ 	.word	0xffffffff


	//----- nvinfo : EIATTR_COOP_GROUP_INSTR_OFFSETS
	.align		4
.L_41:
        /*00ac*/ 	.byte	0x04, 0x28
        /*00ae*/ 	.short	(.L_43 - .L_42)


	//   ....[0]....
.L_42:
        /*00b0*/ 	.word	0x00000090


	//   ....[1]....
        /*00b4*/ 	.word	0x000004d0


	//   ....[2]....
        /*00b8*/ 	.word	0x000006a0


	//   ....[3]....
        /*00bc*/ 	.word	0x00000840


	//   ....[4]....
        /*00c0*/ 	.word	0x00000940


	//   ....[5]....
        /*00c4*/ 	.word	0x00000ab0


	//   ....[6]....
        /*00c8*/ 	.word	0x00000c50


	//   ....[7]....
        /*00cc*/ 	.word	0x00001d30


	//   ....[8]....
        /*00d0*/ 	.word	0x00002cc0


	//   ....[9]....
        /*00d4*/ 	.word	0x00002ed0


	//   ....[10]....
        /*00d8*/ 	.word	0x00002f00


	//   ....[11]....
        /*00dc*/ 	.word	0x00003990


	//   ....[12]....
        /*00e0*/ 	.word	0x00003bc0


	//----- nvinfo : EIATTR_VRC_CTA_INIT_COUNT
	.align		4
.L_43:
        /*00e4*/ 	.byte	0x02, 0x4a
        /*00e6*/ 	.byte	0x80
	.zero		1


	//----- nvinfo : EIATTR_SYSCALL_OFFSETS
	.align		4
        /*00e8*/ 	.byte	0x04, 0x46
        /*00ea*/ 	.short	(.L_45 - .L_44)


	//   ....[0]....
.L_44:
        /*00ec*/ 	.word	0x000055a0


	//   ....[1]....
        /*00f0*/ 	.word	0x00005690


	//   ....[2]....
        /*00f4*/ 	.word	0x00005df0


	//   ....[3]....
        /*00f8*/ 	.word	0x000066a0


	//   ....[4]....
        /*00fc*/ 	.word	0x00006f20


	//   ....[5]....
        /*0100*/ 	.word	0x000077a0


	//----- nvinfo : EIATTR_MBARRIER_INSTR_OFFSETS
	.align		4
.L_45:
        /*0104*/ 	.byte	0x04, 0x39
        /*0106*/ 	.short	(.L_47 - .L_46)


	//   ....[0]....
.L_46:
        /*0108*/ 	.word	0x000005b0
        /*010c*/ 	.word	0x000000ff
        /*0110*/ 	.word	0x00000000
        /*0114*/ 	.short	0x0100
        /*0116*/ 	.byte	0x05
	.zero		1


	//   ....[1]....
        /*0118*/ 	.word	0x000005c0
        /*011c*/ 	.word	0x000000ff
        /*0120*/ 	.word	0x00000038
        /*0124*/ 	.short	0x0100
        /*0126*/ 	.byte	0x05
	.zero		1


	//   ....[2]....
        /*0128*/ 	.word	0x000005d0
        /*012c*/ 	.word	0x000000ff
        /*0130*/ 	.word	0x00000008
        /*0134*/ 	.short	0x0100
        /*0136*/ 	.byte	0x05
	.zero		1


	//   ....[3]....
        /*0138*/ 	.word	0x000005e0
        /*013c*/ 	.word	0x000000ff
        /*0140*/ 	.word	0x00000040
        /*0144*/ 	.short	0x0100
        /*0146*/ 	.byte	0x05
	.zero		1


	//   ....[4]....
        /*0148*/ 	.word	0x000005f0
        /*014c*/ 	.word	0x000000ff
        /*0150*/ 	.word	0x00000010
        /*0154*/ 	.short	0x0100
        /*0156*/ 	.byte	0x05
	.zero		1


	//   ....[5]....
        /*0158*/ 	.word	0x00000600
        /*015c*/ 	.word	0x000000ff
        /*0160*/ 	.word	0x00000048
        /*0164*/ 	.short	0x0100
        /*0166*/ 	.byte	0x05
	.zero		1


	//   ....[6]....
        /*0168*/ 	.word	0x00000610
        /*016c*/ 	.word	0x000000ff
        /*0170*/ 	.word	0x00000018
        /*0174*/ 	.short	0x0100
        /*0176*/ 	.byte	0x05
	.zero		1


	//   ....[7]....
        /*0178*/ 	.word	0x00000620
        /*017c*/ 	.word	0x000000ff
        /*0180*/ 	.word	0x00000050
        /*0184*/ 	.short	0x0100
        /*0186*/ 	.byte	0x05
	.zero		1


	//   ....[8]....
        /*0188*/ 	.word	0x00000630
        /*018c*/ 	.word	0x000000ff
        /*0190*/ 	.word	0x00000020
        /*0194*/ 	.short	0x0100
        /*0196*/ 	.byte	0x05
	.zero		1


	//   ....[9]....
        /*0198*/ 	.word	0x00000640
        /*019c*/ 	.word	0x000000ff
        /*01a0*/ 	.word	0x00000058
        /*01a4*/ 	.short	0x0100
        /*01a6*/ 	.byte	0x05
	.zero		1


	//   ....[10]....
        /*01a8*/ 	.word	0x00000650
        /*01ac*/ 	.word	0x000000ff
        /*01b0*/ 	.word	0x00000028
        /*01b4*/ 	.short	0x0100
        /*01b6*/ 	.byte	0x05
	.zero		1


	//   ....[11]....
        /*01b8*/ 	.word	0x00000660
        /*01bc*/ 	.word	0x000000ff
        /*01c0*/ 	.word	0x00000060
        /*01c4*/ 	.short	0x0100
        /*01c6*/ 	.byte	0x05
	.zero		1


	//   ....[12]....
        /*01c8*/ 	.word	0x00000670
        /*01cc*/ 	.word	0x000000ff
        /*01d0*/ 	.word	0x00000030
        /*01d4*/ 	.short	0x0100
        /*01d6*/ 	.byte	0x05
	.zero		1


	//   ....[13]....
        /*01d8*/ 	.word	0x00000680
        /*01dc*/ 	.word	0x000000ff
        /*01e0*/ 	.word	0x00000068
        /*01e4*/ 	.short	0x0100
        /*01e6*/ 	.byte	0x05
	.zero		1


	//   ....[14]....
        /*01e8*/ 	.word	0x000007b0
        /*01ec*/ 	.word	0x000000ff
        /*01f0*/ 	.word	0x00000070
        /*01f4*/ 	.short	0x0100
        /*01f6*/ 	.byte	0x07
	.zero		1


	//   ....[15]....
        /*01f8*/ 	.word	0x000007c0
        /*01fc*/ 	.word	0x000000ff
        /*0200*/ 	.word	0x00000090
        /*0204*/ 	.short	0x0100
        /*0206*/ 	.byte	0x07
	.zero		1


	//   ....[16]....
        /*0208*/ 	.word	0x000007d0
        /*020c*/ 	.word	0x000000ff
        /*0210*/ 	.word	0x00000078
        /*0214*/ 	.short	0x0100
        /*0216*/ 	.byte	0x07
	.zero		1


	//   ....[17]....
        /*0218*/ 	.word	0x000007e0
        /*021c*/ 	.word	0x000000ff
        /*0220*/ 	.word	0x00000098
        /*0224*/ 	.short	0x0100
        /*0226*/ 	.byte	0x07
	.zero		1


	//   ....[18]....
        /*0228*/ 	.word	0x000007f0
        /*022c*/ 	.word	0x000000ff
        /*0230*/ 	.word	0x00000080
        /*0234*/ 	.short	0x0100
        /*0236*/ 	.byte	0x07
	.zero		1


	//   ....[19]....
        /*0238*/ 	.word	0x00000800
        /*023c*/ 	.word	0x000000ff
        /*0240*/ 	.word	0x000000a0
        /*0244*/ 	.short	0x0100
        /*0246*/ 	.byte	0x07
	.zero		1


	//   ....[20]....
        /*0248*/ 	.word	0x00000810
        /*024c*/ 	.word	0x000000ff
        /*0250*/ 	.word	0x00000088
        /*0254*/ 	.short	0x0100
        /*0256*/ 	.byte	0x07
	.zero		1


	//   ....[21]....
        /*0258*/ 	.word	0x00000820
        /*025c*/ 	.word	0x000000ff
        /*0260*/ 	.word	0x000000a8
        /*0264*/ 	.short	0x0100
        /*0266*/ 	.byte	0x07
	.zero		1


	//   ....[22]....
        /*0268*/ 	.word	0x00000910
        /*026c*/ 	.word	0x000000ff
        /*0270*/ 	.word	0x000000b0
        /*0274*/ 	.short	0x0100
        /*0276*/ 	.byte	0x05
	.zero		1


	//   ....[23]....
        /*0278*/ 	.word	0x00000920
        /*027c*/ 	.word	0x000000ff
        /*0280*/ 	.word	0x000000b8
        /*0284*/ 	.short	0x0100
        /*0286*/ 	.byte	0x05
	.zero		1


	//   ....[24]....
        /*0288*/ 	.word	0x00000a60
        /*028c*/ 	.word	0x000000ff
        /*0290*/ 	.word	0x000000c0
        /*0294*/ 	.short	0x0100
        /*0296*/ 	.byte	0x05
	.zero		1


	//   ....[25]....
        /*0298*/ 	.word	0x00000a70
        /*029c*/ 	.word	0x000000ff
        /*02a0*/ 	.word	0x000000d0
        /*02a4*/ 	.short	0x0100
        /*02a6*/ 	.byte	0x05
	.zero		1


	//   ....[26]....
        /*02a8*/ 	.word	0x00000a80
        /*02ac*/ 	.word	0x000000ff
        /*02b0*/ 	.word	0x000000c8
        /*02b4*/ 	.short	0x0100
        /*02b6*/ 	.byte	0x05
	.zero		1


	//   ....[27]....
        /*02b8*/ 	.word	0x00000a90
        /*02bc*/ 	.word	0x000000ff
        /*02c0*/ 	.word	0x000000d8
        /*02c4*/ 	.short	0x0100
        /*02c6*/ 	.byte	0x05
	.zero		1


	//   ....[28]....
        /*02c8*/ 	.word	0x00000bc0
        /*02cc*/ 	.word	0x000000ff
        /*02d0*/ 	.word	0x000000e0
        /*02d4*/ 	.short	0x0100
        /*02d6*/ 	.byte	0x07
	.zero		1


	//   ....[29]....
        /*02d8*/ 	.word	0x00000bd0
        /*02dc*/ 	.word	0x000000ff
        /*02e0*/ 	.word	0x00000100
        /*02e4*/ 	.short	0x0100
        /*02e6*/ 	.byte	0x07
	.zero		1


	//   ....[30]....
        /*02e8*/ 	.word	0x00000be0
        /*02ec*/ 	.word	0x000000ff
        /*02f0*/ 	.word	0x000000e8
        /*02f4*/ 	.short	0x0100
        /*02f6*/ 	.byte	0x07
	.zero		1


	//   ....[31]....
        /*02f8*/ 	.word	0x00000bf0
        /*02fc*/ 	.word	0x000000ff
        /*0300*/ 	.word	0x00000108
        /*0304*/ 	.short	0x0100
        /*0306*/ 	.byte	0x07
	.zero		1


	//   ....[32]....
        /*0308*/ 	.word	0x00000c00
        /*030c*/ 	.word	0x000000ff
        /*0310*/ 	.word	0x000000f0
        /*0314*/ 	.short	0x0100
        /*0316*/ 	.byte	0x07
	.zero		1


	//   ....[33]....
        /*0318*/ 	.word	0x00000c10
        /*031c*/ 	.word	0x000000ff
        /*0320*/ 	.word	0x00000110
        /*0324*/ 	.short	0x0100
        /*0326*/ 	.byte	0x07
	.zero		1


	//   ....[34]....
        /*0328*/ 	.word	0x00000c20
        /*032c*/ 	.word	0x000000ff
        /*0330*/ 	.word	0x000000f8
        /*0334*/ 	.short	0x0100
        /*0336*/ 	.byte	0x07
	.zero		1


	//   ....[35]....
        /*0338*/ 	.word	0x00000c30
        /*033c*/ 	.word	0x000000ff
        /*0340*/ 	.word	0x00000118
        /*0344*/ 	.short	0x0100
        /*0346*/ 	.byte	0x07
	.zero		1


	//   ....[36]....
        /*0348*/ 	.word	0x00000d20
        /*034c*/ 	.word	0x000000ff
        /*0350*/ 	.word	0x00000120
        /*0354*/ 	.short	0x0100
        /*0356*/ 	.byte	0x05
	.zero		1


	//   ....[37]....
        /*0358*/ 	.word	0x00000d30
        /*035c*/ 	.word	0x000000ff
        /*0360*/ 	.word	0x00000130
        /*0364*/ 	.short	0x0100
        /*0366*/ 	.byte	0x05
	.zero		1


	//   ....[38]....
        /*0368*/ 	.word	0x00000d40
        /*036c*/ 	.word	0x000000ff
        /*0370*/ 	.word	0x00000128
        /*0374*/ 	.short	0x0100
        /*0376*/ 	.byte	0x05
	.zero		1


	//   ....[39]....
        /*0378*/ 	.word	0x00000d50
        /*037c*/ 	.word	0x000000ff
        /*0380*/ 	.word	0x00000138
        /*0384*/ 	.short	0x0100
        /*0386*/ 	.byte	0x05
	.zero		1


	//   ....[40]....
        /*0388*/ 	.word	0x00001630
        /*038c*/ 	.word	0x00000003
        /*0390*/ 	.word	0x00000130
        /*0394*/ 	.short	0x010a
        /*0396*/ 	.byte	0xff
	.zero		1


	//   ....[41]....
        /*0398*/ 	.word	0x00001660
        /*039c*/ 	.word	0x00000003
        /*03a0*/ 	.word	0x00000120
        /*03a4*/ 	.short	0x0101
        /*03a6*/ 	.byte	0xff
	.zero		1


	//   ....[42]....
        /*03a8*/ 	.word	0x00001730
        /*03ac*/ 	.word	0x000000ff
        /*03b0*/ 	.word	0x00000038
        /*03b4*/ 	.short	0x010a
        /*03b6*/ 	.byte	0x08
	.zero		1


	//   ....[43]....
        /*03b8*/ 	.word	0x000017d0
        /*03bc*/ 	.word	0x000000ff
        /*03c0*/ 	.word	0x00000038
        /*03c4*/ 	.short	0x010a
        /*03c6*/ 	.byte	0x21
	.zero		1


	//   ....[44]....
        /*03c8*/ 	.word	0x00001920
        /*03cc*/ 	.word	0x000000ff
        /*03d0*/ 	.word	0x00000038
        /*03d4*/ 	.short	0x010a
        /*03d6*/ 	.byte	0x08
	.zero		1


	//   ....[45]....
        /*03d8*/ 	.word	0x00001a30
        /*03dc*/ 	.word	0x000000ff
        /*03e0*/ 	.word	0x000000b8
        /*03e4*/ 	.short	0x0101
        /*03e6*/ 	.byte	0x04
	.zero		1


	//   ....[46]....
        /*03e8*/ 	.word	0x00001a50
        /*03ec*/ 	.word	0x000000ff
        /*03f0*/ 	.word	0x00000038
        /*03f4*/ 	.short	0x010a
        /*03f6*/ 	.byte	0x08
	.zero		1


	//   ....[47]....
        /*03f8*/ 	.word	0x00001ad0
        /*03fc*/ 	.word	0x000000ff
        /*0400*/ 	.word	0x00000038
        /*0404*/ 	.short	0x010a
        /*0406*/ 	.byte	0x11
	.zero		1


	//   ....[48]....
        /*0408*/ 	.word	0x00001c20
        /*040c*/ 	.word	0x000000ff
        /*0410*/ 	.word	0x00000038
        /*0414*/ 	.short	0x010a
        /*0416*/ 	.byte	0x08
	.zero		1


	//   ....[49]....
        /*0418*/ 	.word	0x00001d60
        /*041c*/ 	.word	0x00000002
        /*0420*/ 	.word	0x000000c0
        /*0424*/ 	.short	0x010a
        /*0426*/ 	.byte	0xff
	.zero		1


	//   ....[50]....
        /*0428*/ 	.word	0x00001e20
        /*042c*/ 	.word	0x00000002
        /*0430*/ 	.word	0x00000000
        /*0434*/ 	.short	0x0101
        /*0436*/ 	.byte	0xff
	.zero		1


	//   ....[51]....
        /*0438*/ 	.word	0x00002380
        /*043c*/ 	.word	0x000000ff
        /*0440*/ 	.word	0x00000000
        /*0444*/ 	.short	0x010a
        /*0446*/ 	.byte	0x05
	.zero		1


	//   ....[52]....
        /*0448*/ 	.word	0x00002410
        /*044c*/ 	.word	0x000000ff
        /*0450*/ 	.word	0x00000000
        /*0454*/ 	.short	0x010a
        /*0456*/ 	.byte	0x05
	.zero		1


	//   ....[53]....
        /*0458*/ 	.word	0x000024a0
        /*045c*/ 	.word	0x000000ff
        /*0460*/ 	.word	0x00000000
        /*0464*/ 	.short	0x010a
        /*0466*/ 	.byte	0x05
	.zero		1


	//   ....[54]....
        /*0468*/ 	.word	0x00002530
        /*046c*/ 	.word	0x000000ff
        /*0470*/ 	.word	0x00000000
        /*0474*/ 	.short	0x010a
        /*0476*/ 	.byte	0x05
	.zero		1


	//   ....[55]....
        /*0478*/ 	.word	0x000025c0
        /*047c*/ 	.word	0x000000ff
        /*0480*/ 	.word	0x00000000
        /*0484*/ 	.short	0x010a
        /*0486*/ 	.byte	0x05
	.zero		1


	//   ....[56]....
        /*0488*/ 	.word	0x00002650
        /*048c*/ 	.word	0x000000ff
        /*0490*/ 	.word	0x00000000
        /*0494*/ 	.short	0x010a
        /*0496*/ 	.byte	0x05
	.zero		1


	//   ....[57]....
        /*0498*/ 	.word	0x000026f0
        /*049c*/ 	.word	0x00000000
        /*04a0*/ 	.word	0x00000000
        /*04a4*/ 	.short	0x010a
        /*04a6*/ 	.byte	0xff
	.zero		1


	//   ....[58]....
        /*04a8*/ 	.word	0x00002810
        /*04ac*/ 	.word	0x00000000
        /*04b0*/ 	.word	0x00000120
        /*04b4*/ 	.short	0x010a
        /*04b6*/ 	.byte	0xff
	.zero		1


	//   ....[59]....
        /*04b8*/ 	.word	0x00002870
        /*04bc*/ 	.word	0x00000004
        /*04c0*/ 	.word	0x00000000
        /*04c4*/ 	.short	0x0101
        /*04c6*/ 	.byte	0xff
	.zero		1


	//   ....[60]....
        /*04c8*/ 	.word	0x00002890
        /*04cc*/ 	.word	0x000000ff
        /*04d0*/ 	.word	0x000000d0
        /*04d4*/ 	.short	0x010a
        /*04d6*/ 	.byte	0x05
	.zero		1


	//   ....[61]....
        /*04d8*/ 	.word	0x000029b0
        /*04dc*/ 	.word	0x00000000
        /*04e0*/ 	.word	0x000000c0
        /*04e4*/ 	.short	0x010a
        /*04e6*/ 	.byte	0xff
	.zero		1


	//   ....[62]....
        /*04e8*/ 	.word	0x00002ac0
        /*04ec*/ 	.word	0x00000000
        /*04f0*/ 	.word	0x00000000
        /*04f4*/ 	.short	0x0101
        /*04f6*/ 	.byte	0xff
	.zero		1


	//   ....[63]....
        /*04f8*/ 	.word	0x00002b50
        /*04fc*/ 	.word	0x000000ff
        /*0500*/ 	.word	0x000000d0
        /*0504*/ 	.short	0x0106
        /*0506*/ 	.byte	0x05
	.zero		1


	//   ....[64]....
        /*0508*/ 	.word	0x00002b70
        /*050c*/ 	.word	0x000000ff
        /*0510*/ 	.word	0x000000d0
        /*0514*/ 	.short	0x010a
        /*0516*/ 	.byte	0x05
	.zero		1


	//   ....[65]....
        /*0518*/ 	.word	0x00002c00
        /*051c*/ 	.word	0x000000ff
        /*0520*/ 	.word	0x000000d0
        /*0524*/ 	.short	0x0106
        /*0526*/ 	.byte	0x04
	.zero		1


	//   ....[66]....
        /*0528*/ 	.word	0x00002c40
        /*052c*/ 	.word	0x00000000
        /*0530*/ 	.word	0x000000d0
        /*0534*/ 	.short	0x010a
        /*0536*/ 	.byte	0xff
	.zero		1


	//   ....[67]....
        /*0538*/ 	.word	0x00003180
        /*053c*/ 	.word	0x00000000
        /*0540*/ 	.word	0x000000c0
        /*0544*/ 	.short	0x010a
        /*0546*/ 	.byte	0xff
	.zero		1


	//   ....[68]....
        /*0548*/ 	.word	0x00003280
        /*054c*/ 	.word	0x00000003
        /*0550*/ 	.word	0x00000000
        /*0554*/ 	.short	0x0101
        /*0556*/ 	.byte	0xff
	.zero		1


	//   ....[69]....
        /*0558*/ 	.word	0x00003290
        /*055c*/ 	.word	0x000000ff
        /*0560*/ 	.word	0x00000000
        /*0564*/ 	.short	0x010a
        /*0566*/ 	.byte	0x06
	.zero		1


	//   ....[70]....
        /*0568*/ 	.word	0x00003310
        /*056c*/ 	.word	0x000000ff
        /*0570*/ 	.word	0x00000100
        /*0574*/ 	.short	0x010a
        /*0576*/ 	.byte	0x07
	.zero		1


	//   ....[71]....
        /*0578*/ 	.word	0x000033f0
        /*057c*/ 	.word	0x000000ff
        /*0580*/ 	.word	0x00000000
        /*0584*/ 	.short	0x010a
        /*0586*/ 	.byte	0x06
	.zero		1


	//   ....[72]....
        /*0588*/ 	.word	0x00003520
        /*058c*/ 	.word	0x000000ff
        /*0590*/ 	.word	0x00000000
        /*0594*/ 	.short	0x010a
        /*0596*/ 	.byte	0x1a
	.zero		1


	//   ....[73]....
        /*0598*/ 	.word	0x000037c0
        /*059c*/ 	.word	0x000000ff
        /*05a0*/ 	.word	0x00000000
        /*05a4*/ 	.short	0x010a
        /*05a6*/ 	.byte	0x06
	.zero		1


	//   ....[74]....
        /*05a8*/ 	.word	0x00003850
        /*05ac*/ 	.word	0x000000ff
        /*05b0*/ 	.word	0x00000000
        /*05b4*/ 	.short	0x010a
        /*05b6*/ 	.byte	0x06
	.zero		1


	//   ....[75]....
        /*05b8*/ 	.word	0x000038e0
        /*05bc*/ 	.word	0x000000ff
        /*05c0*/ 	.word	0x00000000
        /*05c4*/ 	.short	0x010a
        /*05c6*/ 	.byte	0x06
	.zero		1


	//   ....[76]....
        /*05c8*/ 	.word	0x00003970
        /*05cc*/ 	.word	0x000000ff
        /*05d0*/ 	.word	0x00000000
        /*05d4*/ 	.short	0x010a
        /*05d6*/ 	.byte	0x07
	.zero		1


	//   ....[77]....
        /*05d8*/ 	.word	0x00003df0
        /*05dc*/ 	.word	0x00000000
        /*05e0*/ 	.word	0x000000c0
        /*05e4*/ 	.short	0x010a
        /*05e6*/ 	.byte	0xff
	.zero		1


	//   ....[78]....
        /*05e8*/ 	.word	0x00003eb0
        /*05ec*/ 	.word	0x00000000
        /*05f0*/ 	.word	0x00000000
        /*05f4*/ 	.short	0x0101
        /*05f6*/ 	.byte	0xff
	.zero		1


	//   ....[79]....
        /*05f8*/ 	.word	0x000041d0
        /*05fc*/ 	.word	0x000000ff
        /*0600*/ 	.word	0x000000b8
        /*0604*/ 	.short	0x010a
        /*0606*/ 	.byte	0x07
	.zero		1


	//   ....[80]....
        /*0608*/ 	.word	0x000043c0
        /*060c*/ 	.word	0x000000ff
        /*0610*/ 	.word	0x00000090
        /*0614*/ 	.short	0x010a
        /*0616*/ 	.byte	0x07
	.zero		1


	//   ....[81]....
        /*0618*/ 	.word	0x00004530
        /*061c*/ 	.word	0x000000ff
        /*0620*/ 	.word	0x00000070
        /*0624*/ 	.short	0x010b
        /*0626*/ 	.byte	0x07
	.zero		1


	//   ....[82]....
        /*0628*/ 	.word	0x00004540
        /*062c*/ 	.word	0x000000ff
        /*0630*/ 	.word	0x00000000
        /*0634*/ 	.short	0x0101
        /*0636*/ 	.byte	0x08
	.zero		1


	//   ....[83]....
        /*0638*/ 	.word	0x00004560
        /*063c*/ 	.word	0x000000ff
        /*0640*/ 	.word	0x00000098
        /*0644*/ 	.short	0x010a
        /*0646*/ 	.byte	0x07
	.zero		1


	//   ....[84]....
        /*0648*/ 	.word	0x000046c0
        /*064c*/ 	.word	0x000000ff
        /*0650*/ 	.word	0x00000078
        /*0654*/ 	.short	0x010b
        /*0656*/ 	.byte	0x07
	.zero		1


	//   ....[85]....
        /*0658*/ 	.word	0x000046d0
        /*065c*/ 	.word	0x000000ff
        /*0660*/ 	.word	0x00000000
        /*0664*/ 	.short	0x0101
        /*0666*/ 	.byte	0x08
	.zero		1


	//   ....[86]....
        /*0668*/ 	.word	0x000046e0
        /*066c*/ 	.word	0x000000ff
        /*0670*/ 	.word	0x000000a0
        /*0674*/ 	.short	0x010a
        /*0676*/ 	.byte	0x07
	.zero		1


	//   ....[87]....
        /*0678*/ 	.word	0x00004880
        /*067c*/ 	.word	0x000000ff
        /*0680*/ 	.word	0x00000080
        /*0684*/ 	.short	0x010b
        /*0686*/ 	.byte	0x07
	.zero		1


	//   ....[88]....
        /*0688*/ 	.word	0x000048f0
        /*068c*/ 	.word	0x000000ff
        /*0690*/ 	.word	0x00000000
        /*0694*/ 	.short	0x0101
        /*0696*/ 	.byte	0x08
	.zero		1


	//   ....[89]....
        /*0698*/ 	.word	0x00004920
        /*069c*/ 	.word	0x000000ff
        /*06a0*/ 	.word	0x000000a8
        /*06a4*/ 	.short	0x010a
        /*06a6*/ 	.byte	0x07
	.zero		1


	//   ....[90]....
        /*06a8*/ 	.word	0x00004b30
        /*06ac*/ 	.word	0x000000ff
        /*06b0*/ 	.word	0x00000088
        /*06b4*/ 	.short	0x010b
        /*06b6*/ 	.byte	0x07
	.zero		1


	//   ....[91]....
        /*06b8*/ 	.word	0x00004b50
        /*06bc*/ 	.word	0x000000ff
        /*06c0*/ 	.word	0x00000000
        /*06c4*/ 	.short	0x0101
        /*06c6*/ 	.byte	0x0d
	.zero		1


	//   ....[92]....
        /*06c8*/ 	.word	0x00004b80
        /*06cc*/ 	.word	0x000000ff
        /*06d0*/ 	.word	0x00000090
        /*06d4*/ 	.short	0x010a
        /*06d6*/ 	.byte	0x07
	.zero		1


	//   ....[93]....
        /*06d8*/ 	.word	0x00004ba0
        /*06dc*/ 	.word	0x000000ff
        /*06e0*/ 	.word	0x00000098
        /*06e4*/ 	.short	0x010a
        /*06e6*/ 	.byte	0x07
	.zero		1


	//   ....[94]....
        /*06e8*/ 	.word	0x00004bc0
        /*06ec*/ 	.word	0x000000ff
        /*06f0*/ 	.word	0x000000a0
        /*06f4*/ 	.short	0x010a
        /*06f6*/ 	.byte	0x07
	.zero		1


	//   ....[95]....
        /*06f8*/ 	.word	0x00004c00
        /*06fc*/ 	.word	0x00000000
        /*0700*/ 	.word	0x000000a8
        /*0704*/ 	.short	0x010a
        /*0706*/ 	.byte	0xff
	.zero		1


	//   ....[96]....
        /*0708*/ 	.word	0x00004f60
        /*070c*/ 	.word	0x00000000
        /*0710*/ 	.word	0x000000c0
        /*0714*/ 	.short	0x010a
        /*0716*/ 	.byte	0xff
	.zero		1


	//   ....[97]....
        /*0718*/ 	.word	0x00005070
        /*071c*/ 	.word	0x00000000
        /*0720*/ 	.word	0x00000000
        /*0724*/ 	.short	0x0101
        /*0726*/ 	.byte	0xff
	.zero		1


	//   ....[98]....
        /*0728*/ 	.word	0x00005ad0
        /*072c*/ 	.word	0x000000ff
        /*0730*/ 	.word	0x00000070
        /*0734*/ 	.short	0x010a
        /*0736*/ 	.byte	0x30
	.zero		1


	//   ....[99]....
        /*0738*/ 	.word	0x00005b40
        /*073c*/ 	.word	0x0000004f
        /*0740*/ 	.word	0x000000e0
        /*0744*/ 	.short	0x010a
        /*0746*/ 	.byte	0xff
	.zero		1


	//   ....[100]....
        /*0748*/ 	.word	0x00005bf0
        /*074c*/ 	.word	0x000000ff
        /*0750*/ 	.word	0x00000070
        /*0754*/ 	.short	0x010a
        /*0756*/ 	.byte	0x30
	.zero		1


	//   ....[101]....
        /*0758*/ 	.word	0x00005cd0
        /*075c*/ 	.word	0x0000004f
        /*0760*/ 	.word	0x000000e0
        /*0764*/ 	.short	0x010a
        /*0766*/ 	.byte	0xff
	.zero		1


	//   ....[102]....
        /*0768*/ 	.word	0x00006400
        /*076c*/ 	.word	0x00000000
        /*0770*/ 	.word	0x00000000
        /*0774*/ 	.short	0x0101
        /*0776*/ 	.byte	0xff
	.zero		1


	//   ....[103]....
        /*0778*/ 	.word	0x00006410
        /*077c*/ 	.word	0x00000003
        /*0780*/ 	.word	0x00000070
        /*0784*/ 	.short	0x010a
        /*0786*/ 	.byte	0xff
	.zero		1


	//   ....[104]....
        /*0788*/ 	.word	0x000064d0
        /*078c*/ 	.word	0x00000003
        /*0790*/ 	.word	0x00000070
        /*0794*/ 	.short	0x010a
        /*0796*/ 	.byte	0xff
	.zero		1


	//   ....[105]....
        /*0798*/ 	.word	0x00006c80
        /*079c*/ 	.word	0x00000026
        /*07a0*/ 	.word	0x00000000
        /*07a4*/ 	.short	0x0101
        /*07a6*/ 	.byte	0xff
	.zero		1


	//   ....[106]....
        /*07a8*/ 	.word	0x00006ca0
        /*07ac*/ 	.word	0x00000053
        /*07b0*/ 	.word	0x00000070
        /*07b4*/ 	.short	0x010a
        /*07b6*/ 	.byte	0xff
	.zero		1


	//   ....[107]....
        /*07b8*/ 	.word	0x00006d50
        /*07bc*/ 	.word	0x00000053
        /*07c0*/ 	.word	0x00000070
        /*07c4*/ 	.short	0x010a
        /*07c6*/ 	.byte	0xff
	.zero		1


	//   ....[108]....
        /*07c8*/ 	.word	0x00007500
        /*07cc*/ 	.word	0x00000026
        /*07d0*/ 	.word	0x00000000
        /*07d4*/ 	.short	0x0101
        /*07d6*/ 	.byte	0xff
	.zero		1


	//   ....[109]....
        /*07d8*/ 	.word	0x00007520
        /*07dc*/ 	.word	0x00000058
        /*07e0*/ 	.word	0x00000070
        /*07e4*/ 	.short	0x010a
        /*07e6*/ 	.byte	0xff
	.zero		1


	//   ....[110]....
        /*07e8*/ 	.word	0x000075d0
        /*07ec*/ 	.word	0x00000058
        /*07f0*/ 	.word	0x00000070
        /*07f4*/ 	.short	0x010a
        /*07f6*/ 	.byte	0xff
	.zero		1


	//   ....[111]....
        /*07f8*/ 	.word	0x00007910
        /*07fc*/ 	.word	0x000000ff
        /*0800*/ 	.word	0x00000000
        /*0804*/ 	.short	0x0101
        /*0806*/ 	.byte	0x05
	.zero		1


	//   ....[112]....
        /*0808*/ 	.word	0x00007de0
        /*080c*/ 	.word	0x00000002
        /*0810*/ 	.word	0x00000000
        /*0814*/ 	.short	0x0101
        /*0816*/ 	.byte	0xff
	.zero		1


	//   ....[113]....
        /*0818*/ 	.word	0x00008050
        /*081c*/ 	.word	0x000000ff
        /*0820*/ 	.word	0x00000000
        /*0824*/ 	.short	0x0101
        /*0826*/ 	.byte	0x04
	.zero		1


	//   ....[114]....
        /*0828*/ 	.word	0x00008070
        /*082c*/ 	.word	0x00000003
        /*0830*/ 	.word	0x00000130
        /*0834*/ 	.short	0x010a
        /*0836*/ 	.byte	0xff
	.zero		1


	//   ....[115]....
        /*0838*/ 	.word	0x000080d0
        /*083c*/ 	.word	0x00000002
        /*0840*/ 	.word	0x00000038
        /*0844*/ 	.short	0x010a
        /*0846*/ 	.byte	0xff
	.zero		1


	//   ....[116]....
        /*0848*/ 	.word	0x00008130
        /*084c*/ 	.word	0x00000002
        /*0850*/ 	.word	0x00000038
        /*0854*/ 	.short	0x010a
        /*0856*/ 	.byte	0xff
	.zero		1


	//   ....[117]....
        /*0858*/ 	.word	0x00008180
        /*085c*/ 	.word	0x00000002
        /*0860*/ 	.word	0x000000c0
        /*0864*/ 	.short	0x010a
        /*0866*/ 	.byte	0xff
	.zero		1


	//   ....[118]....
        /*0868*/ 	.word	0x000081e0
        /*086c*/ 	.word	0x00000000
        /*0870*/ 	.word	0x00000000
        /*0874*/ 	.short	0x010a
        /*0876*/ 	.byte	0xff
	.zero		1


	//   ....[119]....
        /*0878*/ 	.word	0x00008240
        /*087c*/ 	.word	0x00000000
        /*0880*/ 	.word	0x00000000
        /*0884*/ 	.short	0x010a
        /*0886*/ 	.byte	0xff
	.zero		1


	//   ....[120]....
        /*0888*/ 	.word	0x000082a0
        /*088c*/ 	.word	0x00000000
        /*0890*/ 	.word	0x00000000
        /*0894*/ 	.short	0x010a
        /*0896*/ 	.byte	0xff
	.zero		1


	//   ....[121]....
        /*0898*/ 	.word	0x00008300
        /*089c*/ 	.word	0x00000000
        /*08a0*/ 	.word	0x00000000
        /*08a4*/ 	.short	0x010a
        /*08a6*/ 	.byte	0xff
	.zero		1


	//   ....[122]....
        /*08a8*/ 	.word	0x00008360
        /*08ac*/ 	.word	0x00000000
        /*08b0*/ 	.word	0x00000000
        /*08b4*/ 	.short	0x010a
        /*08b6*/ 	.byte	0xff
	.zero		1


	//   ....[123]....
        /*08b8*/ 	.word	0x000083c0
        /*08bc*/ 	.word	0x00000000
        /*08c0*/ 	.word	0x00000000
        /*08c4*/ 	.short	0x010a
        /*08c6*/ 	.byte	0xff
	.zero		1


	//   ....[124]....
        /*08c8*/ 	.word	0x00008410
        /*08cc*/ 	.word	0x00000000
        /*08d0*/ 	.word	0x00000120
        /*08d4*/ 	.short	0x010a
        /*08d6*/ 	.byte	0xff
	.zero		1


	//   ....[125]....
        /*08d8*/ 	.word	0x00008470
        /*08dc*/ 	.word	0x00000000
        /*08e0*/ 	.word	0x000000d0
        /*08e4*/ 	.short	0x010a
        /*08e6*/ 	.byte	0xff
	.zero		1


	//   ....[126]....
        /*08e8*/ 	.word	0x000084c0
        /*08ec*/ 	.word	0x00000000
        /*08f0*/ 	.word	0x000000c0
        /*08f4*/ 	.short	0x010a
        /*08f6*/ 	.byte	0xff
	.zero		1


	//   ....[127]....
        /*08f8*/ 	.word	0x00008520
        /*08fc*/ 	.word	0x00000000
        /*0900*/ 	.word	0x000000d0
        /*0904*/ 	.short	0x010a
        /*0906*/ 	.byte	0xff
	.zero		1


	//   ....[128]....
        /*0908*/ 	.word	0x00008570
        /*090c*/ 	.word	0x00000000
        /*0910*/ 	.word	0x000000c0
        /*0914*/ 	.short	0x010a
        /*0916*/ 	.byte	0xff
	.zero		1


	//   ....[129]....
        /*0918*/ 	.word	0x000085d0
        /*091c*/ 	.word	0x00000003
        /*0920*/ 	.word	0x00000100
        /*0924*/ 	.short	0x010a
        /*0926*/ 	.byte	0xff
	.zero		1


	//   ....[130]....
        /*0928*/ 	.word	0x00008630
        /*092c*/ 	.word	0x00000000
        /*0930*/ 	.word	0x00000000
        /*0934*/ 	.short	0x010a
        /*0936*/ 	.byte	0xff
	.zero		1


	//   ....[131]....
        /*0938*/ 	.word	0x00008690
        /*093c*/ 	.word	0x00000000
        /*0940*/ 	.word	0x00000000
        /*0944*/ 	.short	0x010a
        /*0946*/ 	.byte	0xff
	.zero		1


	//   ....[132]....
        /*0948*/ 	.word	0x000086f0
        /*094c*/ 	.word	0x00000000
        /*0950*/ 	.word	0x00000000
        /*0954*/ 	.short	0x010a
        /*0956*/ 	.byte	0xff
	.zero		1


	//   ....[133]....
        /*0958*/ 	.word	0x00008750
        /*095c*/ 	.word	0x00000000
        /*0960*/ 	.word	0x00000000
        /*0964*/ 	.short	0x010a
        /*0966*/ 	.byte	0xff
	.zero		1


	//   ....[134]....
        /*0968*/ 	.word	0x000087b0
        /*096c*/ 	.word	0x00000000
        /*0970*/ 	.word	0x00000000
        /*0974*/ 	.short	0x010a
        /*0976*/ 	.byte	0xff
	.zero		1


	//   ....[135]....
        /*0978*/ 	.word	0x00008800
        /*097c*/ 	.word	0x00000000
        /*0980*/ 	.word	0x000000c0
        /*0984*/ 	.short	0x010a
        /*0986*/ 	.byte	0xff
	.zero		1


	//   ....[136]....
        /*0988*/ 	.word	0x00008860
        /*098c*/ 	.word	0x00000000
        /*0990*/ 	.word	0x000000b8
        /*0994*/ 	.short	0x010a
        /*0996*/ 	.byte	0xff
	.zero		1


	//   ....[137]....
        /*0998*/ 	.word	0x000088c0
        /*099c*/ 	.word	0x00000003
        /*09a0*/ 	.word	0x00000090
        /*09a4*/ 	.short	0x010a
        /*09a6*/ 	.byte	0xff
	.zero		1


	//   ....[138]....
        /*09a8*/ 	.word	0x00008920
        /*09ac*/ 	.word	0x00000003
        /*09b0*/ 	.word	0x00000098
        /*09b4*/ 	.short	0x010a
        /*09b6*/ 	.byte	0xff
	.zero		1


	//   ....[139]....
        /*09b8*/ 	.word	0x00008980
        /*09bc*/ 	.word	0x00000003
        /*09c0*/ 	.word	0x000000a0
        /*09c4*/ 	.short	0x010a
        /*09c6*/ 	.byte	0xff
	.zero		1


	//   ....[140]....
        /*09c8*/ 	.word	0x000089e0
        /*09cc*/ 	.word	0x00000003
        /*09d0*/ 	.word	0x000000a8
        /*09d4*/ 	.short	0x010a
        /*09d6*/ 	.byte	0xff
	.zero		1


	//   ....[141]....
        /*09d8*/ 	.word	0x00008a40
        /*09dc*/ 	.word	0x00000000
        /*09e0*/ 	.word	0x00000090
        /*09e4*/ 	.short	0x010a
        /*09e6*/ 	.byte	0xff
	.zero		1


	//   ....[142]....
        /*09e8*/ 	.word	0x00008aa0
        /*09ec*/ 	.word	0x00000000
        /*09f0*/ 	.word	0x00000098
        /*09f4*/ 	.short	0x010a
        /*09f6*/ 	.byte	0xff
	.zero		1


	//   ....[143]....
        /*09f8*/ 	.word	0x00008b00
        /*09fc*/ 	.word	0x00000000
        /*0a00*/ 	.word	0x000000a0
        /*0a04*/ 	.short	0x010a
        /*0a06*/ 	.byte	0xff
	.zero		1


	//   ....[144]....
        /*0a08*/ 	.word	0x00008b50
        /*0a0c*/ 	.word	0x00000000
        /*0a10*/ 	.word	0x000000c0
        /*0a14*/ 	.short	0x010a
        /*0a16*/ 	.byte	0xff
	.zero		1


	//   ....[145]....
        /*0a18*/ 	.word	0x00008bb0
        /*0a1c*/ 	.word	0x00000002
        /*0a20*/ 	.word	0x00000070
        /*0a24*/ 	.short	0x010a
        /*0a26*/ 	.byte	0xff
	.zero		1


	//   ....[146]....
        /*0a28*/ 	.word	0x00008c00
        /*0a2c*/ 	.word	0x0000004f
        /*0a30*/ 	.word	0x000000e0
        /*0a34*/ 	.short	0x010a
        /*0a36*/ 	.byte	0xff
	.zero		1


	//   ....[147]....
        /*0a38*/ 	.word	0x00008c50
        /*0a3c*/ 	.word	0x00000003
        /*0a40*/ 	.word	0x00000070
        /*0a44*/ 	.short	0x010a
        /*0a46*/ 	.byte	0xff
	.zero		1


	//   ....[148]....
        /*0a48*/ 	.word	0x00008ca0
        /*0a4c*/ 	.word	0x00000053
        /*0a50*/ 	.word	0x00000070
        /*0a54*/ 	.short	0x010a
        /*0a56*/ 	.byte	0xff
	.zero		1


	//   ....[149]....
        /*0a58*/ 	.word	0x00008cf0
        /*0a5c*/ 	.word	0x00000058
        /*0a60*/ 	.word	0x00000070
        /*0a64*/ 	.short	0x010a
        /*0a66*/ 	.byte	0xff
	.zero		1


	//----- nvinfo : EIATTR_NUM_MBARRIERS
	.align		4
.L_47:
        /*0a68*/ 	.byte	0x03, 0x38
        /*0a6a*/ 	.short	0x0028


	//----- nvinfo : EIATTR_EXIT_INSTR_OFFSETS
	.align		4
        /*0a6c*/ 	.byte	0x04, 0x1c
        /*0a6e*/ 	.short	(.L_49 - .L_48)


	//   ....[0]....
.L_48:
        /*0a70*/ 	.word	0x00002720


	//   ....[1]....
        /*0a74*/ 	.word	0x00002c10


	//   ....[2]....
        /*0a78*/ 	.word	0x00002c70


	//   ....[3]....
        /*0a7c*/ 	.word	0x00003bd0


	//   ....[4]....
        /*0a80*/ 	.word	0x00004c30


	//   ....[5]....
        /*0a84*/ 	.word	0x00004c70


	//   ....[6]....
        /*0a88*/ 	.word	0x00007f40


	//   ....[7]....
        /*0a8c*/ 	.word	0x00007fc0


	//   ....[8]....
        /*0a90*/ 	.word	0x00007ff0


	//   ....[9]....
        /*0a94*/ 	.word	0x00008060


	//----- nvinfo : EIATTR_MAX_THREADS
	.align		4
.L_49:
        /*0a98*/ 	.byte	0x04, 0x05
        /*0a9a*/ 	.short	(.L_51 - .L_50)
.L_50:
        /*0a9c*/ 	.word	0x00000100
        /*0aa0*/ 	.word	0x00000001
        /*0aa4*/ 	.word	0x00000001


	//----- nvinfo : EIATTR_CRS_STACK_SIZE
	.align		4
.L_51:
        /*0aa8*/ 	.byte	0x04, 0x1e
        /*0aaa*/ 	.short	(.L_53 - .L_52)
.L_52:
        /*0aac*/ 	.word	0x00000000


	//----- nvinfo : EIATTR_CBANK_PARAM_SIZE
	.align		4
.L_53:
        /*0ab0*/ 	.byte	0x03, 0x19
        /*0ab2*/ 	.short	0x0800


	//----- nvinfo : EIATTR_PARAM_CBANK
	.align		4
        /*0ab4*/ 	.byte	0x04, 0x0a
        /*0ab6*/ 	.short	(.L_55 - .L_54)
	.align		4
.L_54:
        /*0ab8*/ 	.word	index@(.nv.constant0._ZN7cutlass13device_kernelINS_4gemm6kernel13GemmUniversalIN4cute5tupleIJiiiiEEENS1_10collective13CollectiveMmaINS1_35MainloopSm100TmaUmmaWarpSpecializedILi7ELi2ELi4ENS5_IJNS4_1CILi1EEESB_SB_EEEEENS5_IJNSA_ILi64EEENSA_ILi128EEESE_EEENS_10bfloat16_tENS5_IJlSB_lEEESH_SI_NS4_8TiledMMAINS4_8MMA_AtomIJNS4_20SM100_MMA_F16BF16_SSISH_SH_fLi64ELi128ELNS4_4UMMA5MajorE0ELSN_0ELNSM_7ScaleInE0ELSO_0EEEEEENS4_6LayoutISC_NS5_IJNSA_ILi0EEESS_SS_EEEEENS5_IJNS4_10UnderscoreESV_SV_EEEEENS4_13SM90_TMA_LOADENS4_14ComposedLayoutINS4_7SwizzleILi3ELi4ELi3EEENS4_18smem_ptr_flag_bitsILi16EEENSR_INS5_IJNSA_ILi8EEESE_EEENS5_IJSE_SB_EEEEEEEvNS4_8identityESY_S18_vS19_EENS_8epilogue10collective18CollectiveEpilogueINS1B_23Sm100TmaWarpSpecializedILi4ELi2ELi16ELb1ELb0EEEJSG_NS5_IJNSR_ISE_SB_EENSR_INSA_ILi32EEESB_EEEEESH_SI_SH_SI_NS1B_6fusion15FusionCallbacksIS1F_NS1K_17LinearCombinationISH_fSH_fLNS_15FloatRoundStyleE2EEESG_S1J_JEEENS4_5SM1004TMEM4LOAD26SM100_TMEM_LOAD_16dp256b4xESY_NSZ_INS10_ILi2ELi4ELi3EEES13_NSR_INS5_IJS14_S1H_EEENS5_IJS1H_SB_EEEEEEENS4_17SM75_U32x4_LDSM_NENS4_14SM90_TMA_STOREES1Y_NS4_17SM90_U32x4_STSM_NENS4_39AutoVectorizingCopyWithAssumedAlignmentILi128EEEEEEvvEEEEvNT_6ParamsE)
        /*0abc*/ 	.short	0x0380
        /*0abe*/ 	.short	0x0800


	//----- nvinfo : EIATTR_SW_WAR
	.align		4
.L_55:
        /*0ac0*/ 	.byte	0x04, 0x36
        /*0ac2*/ 	.short	(.L_57 - .L_56)
.L_56:
        /*0ac4*/ 	.word	0x00000008
.L_57:


//--------------------- .nv.callgraph             --------------------------
	.section	.nv.callgraph,"",@"SHT_CUDA_CALLGRAPH"
	.align	4
	.sectionentsize	8
	.align		4
        /*0000*/ 	.word	0x00000000
	.align		4
        /*0004*/ 	.word	0xffffffff
	.align		4
        /*0008*/ 	.word	index@(_ZN7cutlass13device_kernelINS_4gemm6kernel13GemmUniversalIN4cute5tupleIJiiiiEEENS1_10collective13CollectiveMmaINS1_35MainloopSm100TmaUmmaWarpSpecializedILi7ELi2ELi4ENS5_IJNS4_1CILi1EEESB_SB_EEEEENS5_IJNSA_ILi64EEENSA_ILi128EEESE_EEENS_10bfloat16_tENS5_IJlSB_lEEESH_SI_NS4_8TiledMMAINS4_8MMA_AtomIJNS4_20SM100_MMA_F16BF16_SSISH_SH_fLi64ELi128ELNS4_4UMMA5MajorE0ELSN_0ELNSM_7ScaleInE0ELSO_0EEEEEENS4_6LayoutISC_NS5_IJNSA_ILi0EEESS_SS_EEEEENS5_IJNS4_10UnderscoreESV_SV_EEEEENS4_13SM90_TMA_LOADENS4_14ComposedLayoutINS4_7SwizzleILi3ELi4ELi3EEENS4_18smem_ptr_flag_bitsILi16EEENSR_INS5_IJNSA_ILi8EEESE_EEENS5_IJSE_SB_EEEEEEEvNS4_8identityESY_S18_vS19_EENS_8epilogue10collective18CollectiveEpilogueINS1B_23Sm100TmaWarpSpecializedILi4ELi2ELi16ELb1ELb0EEEJSG_NS5_IJNSR_ISE_SB_EENSR_INSA_ILi32EEESB_EEEEESH_SI_SH_SI_NS1B_6fusion15FusionCallbacksIS1F_NS1K_17LinearCombinationISH_fSH_fLNS_15FloatRoundStyleE2EEESG_S1J_JEEENS4_5SM1004TMEM4LOAD26SM100_TMEM_LOAD_16dp256b4xESY_NSZ_INS10_ILi2ELi4ELi3EEES13_NSR_INS5_IJS14_S1H_EEENS5_IJS1H_SB_EEEEEEENS4_17SM75_U32x4_LDSM_NENS4_14SM90_TMA_STOREES1Y_NS4_17SM90_U32x4_STSM_NENS4_39AutoVectorizingCopyWithAssumedAlignmentILi128EEEEEEvvEEEEvNT_6ParamsE)
	.align		4
        /*000c*/ 	.word	index@(__assertfail)
	.align		4
        /*0010*/ 	.word	0x00000000
	.align		4
        /*0014*/ 	.word	0xfffffffe
	.align		4
        /*0018*/ 	.word	0x00000000
	.align		4
        /*001c*/ 	.word	0xfffffffd
	.align		4
        /*0020*/ 	.word	0x00000000
	.align		4
        /*0024*/ 	.word	0xfffffffc


//--------------------- .nv.constant4             --------------------------
	.section	.nv.constant4,"a",@progbits
	.align	8
	.align		8
.nv.constant4:
        /*0000*/ 	.dword	__assertfail
	.align		8
        /*0008*/ 	.dword	__unnamed_1
	.align		8
        /*0010*/ 	.dword	__unnamed_2
	.align		8
        /*0018*/ 	.dword	_ZN40_INTERNAL_2fcc0382_4_k_cu_c3161f4c_206004cuda3std3__45__cpo5beginE
	.align		8
        /*0020*/ 	.dword	_ZN40_INTERNAL_2fcc0382_4_k_cu_c3161f4c_206004cuda3std3__45__cpo3endE
	.align		8
        /*0028*/ 	.dword	_ZN40_INTERNAL_2fcc0382_4_k_cu_c3161f4c_206004cuda3std3__45__cpo6cbeginE
	.align		8
        /*0030*/ 	.dword	_ZN40_INTERNAL_2fcc0382_4_k_cu_c3161f4c_206004cuda3std3__45__cpo4cendE
	.align		8
        /*0038*/ 	.dword	_ZN40_INTERNAL_2fcc0382_4_k_cu_c3161f4c_206004cuda3std3__442_GLOBAL__N__2fcc0382_4_k_cu_c3161f4c_206006ignoreE
	.align		8
        /*0040*/ 	.dword	_ZN40_INTERNAL_2fcc0382_4_k_cu_c3161f4c_206004cuda3std3__419piecewise_constructE
	.align		8
        /*0048*/ 	.dword	_ZN40_INTERNAL_2fcc0382_4_k_cu_c3161f4c_206004cuda3std3__48in_placeE
	.align		8
        /*0050*/ 	.dword	_ZN40_INTERNAL_2fcc0382_4_k_cu_c3161f4c_206004cuda3std6ranges3__45__cpo4swapE
	.align		8
        /*0058*/ 	.dword	_ZN40_INTERNAL_2fcc0382_4_k_cu_c3161f4c_206004cuda3std6ranges3__45__cpo9iter_moveE
	.align		8
        /*0060*/ 	.dword	_ZN40_INTERNAL_2fcc0382_4_k_cu_c3161f4c_206004cute7productE
	.align		8
        /*0068*/ 	.dword	_ZN40_INTERNAL_2fcc0382_4_k_cu_c3161f4c_206004cute1_E
	.align		8
        /*0070*/ 	.dword	$str$25
	.align		8
        /*0078*/ 	.dword	$str$26
	.align		8
        /*0080*/ 	.dword	$str$27
	.align		8
        /*0088*/ 	.dword	$str$28


//--------------------- .text._ZN7cutlass13device_kernelINS_4gemm6kernel13GemmUniversalIN4cute5tupleIJiiiiEEENS1_10collective13CollectiveMmaINS1_35MainloopSm100TmaUmmaWarpSpecializedILi7ELi2ELi4ENS5_IJNS4_1CILi1EEESB_SB_EEEEENS5_IJNSA_ILi64EEENSA_ILi128EEESE_EEENS_10bfloat16_tENS5_IJlSB_lEEESH_SI_NS4_8TiledMMAINS4_8MMA_AtomIJNS4_20SM100_MMA_F16BF16_SSISH_SH_fLi64ELi128ELNS4_4UMMA5MajorE0ELSN_0ELNSM_7ScaleInE0ELSO_0EEEEEENS4_6LayoutISC_NS5_IJNSA_ILi0EEESS_SS_EEEEENS5_IJNS4_10UnderscoreESV_SV_EEEEENS4_13SM90_TMA_LOADENS4_14ComposedLayoutINS4_7SwizzleILi3ELi4ELi3EEENS4_18smem_ptr_flag_bitsILi16EEENSR_INS5_IJNSA_ILi8EEESE_EEENS5_IJSE_SB_EEEEEEEvNS4_8identityESY_S18_vS19_EENS_8epilogue10collective18CollectiveEpilogueINS1B_23Sm100TmaWarpSpecializedILi4ELi2ELi16ELb1ELb0EEEJSG_NS5_IJNSR_ISE_SB_EENSR_INSA_ILi32EEESB_EEEEESH_SI_SH_SI_NS1B_6fusion15FusionCallbacksIS1F_NS1K_17LinearCombinationISH_fSH_fLNS_15FloatRoundStyleE2EEESG_S1J_JEEENS4_5SM1004TMEM4LOAD26SM100_TMEM_LOAD_16dp256b4xESY_NSZ_INS10_ILi2ELi4ELi3EEES13_NSR_INS5_IJS14_S1H_EEENS5_IJS1H_SB_EEEEEEENS4_17SM75_U32x4_LDSM_NENS4_14SM90_TMA_STOREES1Y_NS4_17SM90_U32x4_STSM_NENS4_39AutoVectorizingCopyWithAssumedAlignmentILi128EEEEEEvvEEEEvNT_6ParamsE --------------------------
	.section	.text._ZN7cutlass13device_kernelINS_4gemm6kernel13GemmUniversalIN4cute5tupleIJiiiiEEENS1_10collective13CollectiveMmaINS1_35MainloopSm100TmaUmmaWarpSpecializedILi7ELi2ELi4ENS5_IJNS4_1CILi1EEESB_SB_EEEEENS5_IJNSA_ILi64EEENSA_ILi128EEESE_EEENS_10bfloat16_tENS5_IJlSB_lEEESH_SI_NS4_8TiledMMAINS4_8MMA_AtomIJNS4_20SM100_MMA_F16BF16_SSISH_SH_fLi64ELi128ELNS4_4UMMA5MajorE0ELSN_0ELNSM_7ScaleInE0ELSO_0EEEEEENS4_6LayoutISC_NS5_IJNSA_ILi0EEESS_SS_EEEEENS5_IJNS4_10UnderscoreESV_SV_EEEEENS4_13SM90_TMA_LOADENS4_14ComposedLayoutINS4_7SwizzleILi3ELi4ELi3EEENS4_18smem_ptr_flag_bitsILi16EEENSR_INS5_IJNSA_ILi8EEESE_EEENS5_IJSE_SB_EEEEEEEvNS4_8identityESY_S18_vS19_EENS_8epilogue10collective18CollectiveEpilogueINS1B_23Sm100TmaWarpSpecializedILi4ELi2ELi16ELb1ELb0EEEJSG_NS5_IJNSR_ISE_SB_EENSR_INSA_ILi32EEESB_EEEEESH_SI_SH_SI_NS1B_6fusion15FusionCallbacksIS1F_NS1K_17LinearCombinationISH_fSH_fLNS_15FloatRoundStyleE2EEESG_S1J_JEEENS4_5SM1004TMEM4LOAD26SM100_TMEM_LOAD_16dp256b4xESY_NSZ_INS10_ILi2ELi4ELi3EEES13_NSR_INS5_IJS14_S1H_EEENS5_IJS1H_SB_EEEEEEENS4_17SM75_U32x4_LDSM_NENS4_14SM90_TMA_STOREES1Y_NS4_17SM90_U32x4_STSM_NENS4_39AutoVectorizingCopyWithAssumedAlignmentILi128EEEEEEvvEEEEvNT_6ParamsE,"ax",@progbits
	.align	128
.text._ZN7cutlass13device_kernelINS_4gemm6kernel13GemmUniversalIN4cute5tupleIJiiiiEEENS1_10collective13CollectiveMmaINS1_35MainloopSm100TmaUmmaWarpSpecializedILi7ELi2ELi4ENS5_IJNS4_1CILi1EEESB_SB_EEEEENS5_IJNSA_ILi64EEENSA_ILi128EEESE_EEENS_10bfloat16_tENS5_IJlSB_lEEESH_SI_NS4_8TiledMMAINS4_8MMA_AtomIJNS4_20SM100_MMA_F16BF16_SSISH_SH_fLi64ELi128ELNS4_4UMMA5MajorE0ELSN_0ELNSM_7ScaleInE0ELSO_0EEEEEENS4_6LayoutISC_NS5_IJNSA_ILi0EEESS_SS_EEEEENS5_IJNS4_10UnderscoreESV_SV_EEEEENS4_13SM90_TMA_LOADENS4_14ComposedLayoutINS4_7SwizzleILi3ELi4ELi3EEENS4_18smem_ptr_flag_bitsILi16EEENSR_INS5_IJNSA_ILi8EEESE_EEENS5_IJSE_SB_EEEEEEEvNS4_8identityESY_S18_vS19_EENS_8epilogue10collective18CollectiveEpilogueINS1B_23Sm100TmaWarpSpecializedILi4ELi2ELi16ELb1ELb0EEEJSG_NS5_IJNSR_ISE_SB_EENSR_INSA_ILi32EEESB_EEEEESH_SI_SH_SI_NS1B_6fusion15FusionCallbacksIS1F_NS1K_17LinearCombinationISH_fSH_fLNS_15FloatRoundStyleE2EEESG_S1J_JEEENS4_5SM1004TMEM4LOAD26SM100_TMEM_LOAD_16dp256b4xESY_NSZ_INS10_ILi2ELi4ELi3EEES13_NSR_INS5_IJS14_S1H_EEENS5_IJS1H_SB_EEEEEEENS4_17SM75_U32x4_LDSM_NENS4_14SM90_TMA_STOREES1Y_NS4_17SM90_U32x4_STSM_NENS4_39AutoVectorizingCopyWithAssumedAlignmentILi128EEEEEEvvEEEEvNT_6ParamsE:
        .type           _ZN7cutlass13device_kernelINS_4gemm6kernel13GemmUniversalIN4cute5tupleIJiiiiEEENS1_10collective13CollectiveMmaINS1_35MainloopSm100TmaUmmaWarpSpecializedILi7ELi2ELi4ENS5_IJNS4_1CILi1EEESB_SB_EEEEENS5_IJNSA_ILi64EEENSA_ILi128EEESE_EEENS_10bfloat16_tENS5_IJlSB_lEEESH_SI_NS4_8TiledMMAINS4_8MMA_AtomIJNS4_20SM100_MMA_F16BF16_SSISH_SH_fLi64ELi128ELNS4_4UMMA5MajorE0ELSN_0ELNSM_7ScaleInE0ELSO_0EEEEEENS4_6LayoutISC_NS5_IJNSA_ILi0EEESS_SS_EEEEENS5_IJNS4_10UnderscoreESV_SV_EEEEENS4_13SM90_TMA_LOADENS4_14ComposedLayoutINS4_7SwizzleILi3ELi4ELi3EEENS4_18smem_ptr_flag_bitsILi16EEENSR_INS5_IJNSA_ILi8EEESE_EEENS5_IJSE_SB_EEEEEEEvNS4_8identityESY_S18_vS19_EENS_8epilogue10collective18CollectiveEpilogueINS1B_23Sm100TmaWarpSpecializedILi4ELi2ELi16ELb1ELb0EEEJSG_NS5_IJNSR_ISE_SB_EENSR_INSA_ILi32EEESB_EEEEESH_SI_SH_SI_NS1B_6fusion15FusionCallbacksIS1F_NS1K_17LinearCombinationISH_fSH_fLNS_15FloatRoundStyleE2EEESG_S1J_JEEENS4_5SM1004TMEM4LOAD26SM100_TMEM_LOAD_16dp256b4xESY_NSZ_INS10_ILi2ELi4ELi3EEES13_NSR_INS5_IJS14_S1H_EEENS5_IJS1H_SB_EEEEEEENS4_17SM75_U32x4_LDSM_NENS4_14SM90_TMA_STOREES1Y_NS4_17SM90_U32x4_STSM_NENS4_39AutoVectorizingCopyWithAssumedAlignmentILi128EEEEEEvvEEEEvNT_6ParamsE,@function
        .size           _ZN7cutlass13device_kernelINS_4gemm6kernel13GemmUniversalIN4cute5tupleIJiiiiEEENS1_10collective13CollectiveMmaINS1_35MainloopSm100TmaUmmaWarpSpecializedILi7ELi2ELi4ENS5_IJNS4_1CILi1EEESB_SB_EEEEENS5_IJNSA_ILi64EEENSA_ILi128EEESE_EEENS_10bfloat16_tENS5_IJlSB_lEEESH_SI_NS4_8TiledMMAINS4_8MMA_AtomIJNS4_20SM100_MMA_F16BF16_SSISH_SH_fLi64ELi128ELNS4_4UMMA5MajorE0ELSN_0ELNSM_7ScaleInE0ELSO_0EEEEEENS4_6LayoutISC_NS5_IJNSA_ILi0EEESS_SS_EEEEENS5_IJNS4_10UnderscoreESV_SV_EEEEENS4_13SM90_TMA_LOADENS4_14ComposedLayoutINS4_7SwizzleILi3ELi4ELi3EEENS4_18smem_ptr_flag_bitsILi16EEENSR_INS5_IJNSA_ILi8EEESE_EEENS5_IJSE_SB_EEEEEEEvNS4_8identityESY_S18_vS19_EENS_8epilogue10collective18CollectiveEpilogueINS1B_23Sm100TmaWarpSpecializedILi4ELi2ELi16ELb1ELb0EEEJSG_NS5_IJNSR_ISE_SB_EENSR_INSA_ILi32EEESB_EEEEESH_SI_SH_SI_NS1B_6fusion15FusionCallbacksIS1F_NS1K_17LinearCombinationISH_fSH_fLNS_15FloatRoundStyleE2EEESG_S1J_JEEENS4_5SM1004TMEM4LOAD26SM100_TMEM_LOAD_16dp256b4xESY_NSZ_INS10_ILi2ELi4ELi3EEES13_NSR_INS5_IJS14_S1H_EEENS5_IJS1H_SB_EEEEEEENS4_17SM75_U32x4_LDSM_NENS4_14SM90_TMA_STOREES1Y_NS4_17SM90_U32x4_STSM_NENS4_39AutoVectorizingCopyWithAssumedAlignmentILi128EEEEEEvvEEEEvNT_6ParamsE,(.L_x_185 - _ZN7cutlass13device_kernelINS_4gemm6kernel13GemmUniversalIN4cute5tupleIJiiiiEEENS1_10collective13CollectiveMmaINS1_35MainloopSm100TmaUmmaWarpSpecializedILi7ELi2ELi4ENS5_IJNS4_1CILi1EEESB_SB_EEEEENS5_IJNSA_ILi64EEENSA_ILi128EEESE_EEENS_10bfloat16_tENS5_IJlSB_lEEESH_SI_NS4_8TiledMMAINS4_8MMA_AtomIJNS4_20SM100_MMA_F16BF16_SSISH_SH_fLi64ELi128ELNS4_4UMMA5MajorE0ELSN_0ELNSM_7ScaleInE0ELSO_0EEEEEENS4_6LayoutISC_NS5_IJNSA_ILi0EEESS_SS_EEEEENS5_IJNS4_10UnderscoreESV_SV_EEEEENS4_13SM90_TMA_LOADENS4_14ComposedLayoutINS4_7SwizzleILi3ELi4ELi3EEENS4_18smem_ptr_flag_bitsILi16EEENSR_INS5_IJNSA_ILi8EEESE_EEENS5_IJSE_SB_EEEEEEEvNS4_8identityESY_S18_vS19_EENS_8epilogue10collective18CollectiveEpilogueINS1B_23Sm100TmaWarpSpecializedILi4ELi2ELi16ELb1ELb0EEEJSG_NS5_IJNSR_ISE_SB_EENSR_INSA_ILi32EEESB_EEEEESH_SI_SH_SI_NS1B_6fusion15FusionCallbacksIS1F_NS1K_17LinearCombinationISH_fSH_fLNS_15FloatRoundStyleE2EEESG_S1J_JEEENS4_5SM1004TMEM4LOAD26SM100_TMEM_LOAD_16dp256b4xESY_NSZ_INS10_ILi2ELi4ELi3EEES13_NSR_INS5_IJS14_S1H_EEENS5_IJS1H_SB_EEEEEEENS4_17SM75_U32x4_LDSM_NENS4_14SM90_TMA_STOREES1Y_NS4_17SM90_U32x4_STSM_NENS4_39AutoVectorizingCopyWithAssumedAlignmentILi128EEEEEEvvEEEEvNT_6ParamsE)
        .other          _ZN7cutlass13device_kernelINS_4gemm6kernel13GemmUniversalIN4cute5tupleIJiiiiEEENS1_10collective13CollectiveMmaINS1_35MainloopSm100TmaUmmaWarpSpecializedILi7ELi2ELi4ENS5_IJNS4_1CILi1EEESB_SB_EEEEENS5_IJNSA_ILi64EEENSA_ILi128EEESE_EEENS_10bfloat16_tENS5_IJlSB_lEEESH_SI_NS4_8TiledMMAINS4_8MMA_AtomIJNS4_20SM100_MMA_F16BF16_SSISH_SH_fLi64ELi128ELNS4_4UMMA5MajorE0ELSN_0ELNSM_7ScaleInE0ELSO_0EEEEEENS4_6LayoutISC_NS5_IJNSA_ILi0EEESS_SS_EEEEENS5_IJNS4_10UnderscoreESV_SV_EEEEENS4_13SM90_TMA_LOADENS4_14ComposedLayoutINS4_7SwizzleILi3ELi4ELi3EEENS4_18smem_ptr_flag_bitsILi16EEENSR_INS5_IJNSA_ILi8EEESE_EEENS5_IJSE_SB_EEEEEEEvNS4_8identityESY_S18_vS19_EENS_8epilogue10collective18CollectiveEpilogueINS1B_23Sm100TmaWarpSpecializedILi4ELi2ELi16ELb1ELb0EEEJSG_NS5_IJNSR_ISE_SB_EENSR_INSA_ILi32EEESB_EEEEESH_SI_SH_SI_NS1B_6fusion15FusionCallbacksIS1F_NS1K_17LinearCombinationISH_fSH_fLNS_15FloatRoundStyleE2EEESG_S1J_JEEENS4_5SM1004TMEM4LOAD26SM100_TMEM_LOAD_16dp256b4xESY_NSZ_INS10_ILi2ELi4ELi3EEES13_NSR_INS5_IJS14_S1H_EEENS5_IJS1H_SB_EEEEEEENS4_17SM75_U32x4_LDSM_NENS4_14SM90_TMA_STOREES1Y_NS4_17SM90_U32x4_STSM_NENS4_39AutoVectorizingCopyWithAssumedAlignmentILi128EEEEEEvvEEEEvNT_6ParamsE,@"STO_CUDA_ENTRY STV_DEFAULT"
_ZN7cutlass13device_kernelINS_4gemm6kernel13GemmUniversalIN4cute5tupleIJiiiiEEENS1_10collective13CollectiveMmaINS1_35MainloopSm100TmaUmmaWarpSpecializedILi7ELi2ELi4ENS5_IJNS4_1CILi1EEESB_SB_EEEEENS5_IJNSA_ILi64EEENSA_ILi128EEESE_EEENS_10bfloat16_tENS5_IJlSB_lEEESH_SI_NS4_8TiledMMAINS4_8MMA_AtomIJNS4_20SM100_MMA_F16BF16_SSISH_SH_fLi64ELi128ELNS4_4UMMA5MajorE0ELSN_0ELNSM_7ScaleInE0ELSO_0EEEEEENS4_6LayoutISC_NS5_IJNSA_ILi0EEESS_SS_EEEEENS5_IJNS4_10UnderscoreESV_SV_EEEEENS4_13SM90_TMA_LOADENS4_14ComposedLayoutINS4_7SwizzleILi3ELi4ELi3EEENS4_18smem_ptr_flag_bitsILi16EEENSR_INS5_IJNSA_ILi8EEESE_EEENS5_IJSE_SB_EEEEEEEvNS4_8identityESY_S18_vS19_EENS_8epilogue10collective18CollectiveEpilogueINS1B_23Sm100TmaWarpSpecializedILi4ELi2ELi16ELb1ELb0EEEJSG_NS5_IJNSR_ISE_SB_EENSR_INSA_ILi32EEESB_EEEEESH_SI_SH_SI_NS1B_6fusion15FusionCallbacksIS1F_NS1K_17LinearCombinationISH_fSH_fLNS_15FloatRoundStyleE2EEESG_S1J_JEEENS4_5SM1004TMEM4LOAD26SM100_TMEM_LOAD_16dp256b4xESY_NSZ_INS10_ILi2ELi4ELi3EEES13_NSR_INS5_IJS14_S1H_EEENS5_IJS1H_SB_EEEEEEENS4_17SM75_U32x4_LDSM_NENS4_14SM90_TMA_STOREES1Y_NS4_17SM90_U32x4_STSM_NENS4_39AutoVectorizingCopyWithAssumedAlignmentILi128EEEEEEvvEEEEvNT_6ParamsE:
[----:B------:R-:W1:Y:S01]  /*0000*/  LDC R1, c[0x0][0x37c] ;  /* 0x0000df00ff017b82 */ /* 0x000e620000000800 */
[----:B------:R-:W2:Y:S01]  /*0010*/  S2R R72, SR_TID.X ;  /* 0x0000000000487919 */ /* 0x000ea20000002100 */
[----:B------:R-:W3:Y:S01]  /*0020*/  LDCU.64 UR4, c[0x0][0x890] ;  /* 0x00011200ff0477ac */ /* 0x000ee20008000a00 */
[----:B------:R-:W-:Y:S02]  /*0030*/  PRMT R59, RZ, 0x7610, R59 ;  /* 0x00007610ff3b7816 */ /* 0x000fe4000000003b */
[----:B------:R-:W-:Y:S01]  /*0040*/  ELECT P5, URZ, PT ;  /* 0x0000000000ff782f */ /* 0x000fe200038a0000 */
[----:B------:R-:W4:Y:S01]  /*0050*/  LDCU.64 UR46, c[0x0][0x358] ;  /* 0x00006b00ff2e77ac */ /* 0x000f220008000a00 */
[----:B---3--:R-:W-:-:S04]  /*0060*/  UISETP.NE.U32.AND UP0, UPT, UR4, URZ, UPT ;  /* 0x000000ff0400728c */ /* 0x008fc8000bf05070 */
[----:B------:R-:W-:Y:S01]  /*0070*/  UISETP.NE.AND.EX UP0, UPT, UR5, URZ, UPT, UP0 ;  /* 0x000000ff0500728c */ /* 0x000fe2000bf05300 */
[----:B--2---:R-:W-:-:S05]  /*0080*/  SHF.R.U32.HI R65, RZ, 0x5, R72 ;  /* 0x00000005ff417819 */ /* 0x004fca0000011648 */
[----:B------:R-:W2:Y:S02]  /*0090*/  SHFL.IDX PT, R0, R65, RZ, 0x1f ;  /* 0x00001fff41007589 */ /* 0x000ea400000e0000 */
[----:B--2---:R-:W-:Y:S01]  /*00a0*/  R2UR UR8, R0 ;  /* 0x00000000000872ca */ /* 0x004fe200000e0000 */
[----:B-1--4-:R-:W-:-:S14]  /*00b0*/  BRA.U UP0, `(.L_x_0) ;  /* 0x00000001002c7547 */ /* 0x012fdc000b800000 */
[----:B------:R-:W1:Y:S02]  /*00c0*/  LDCU.64 UR6, c[0x0][0x888] ;  /* 0x00011100ff0677ac */ /* 0x000e640008000a00 */
[----:B-1----:R-:W-:-:S04]  /*00d0*/  UISETP.NE.U32.AND UP0, UPT, UR6, URZ, UPT ;  /* 0x000000ff0600728c */ /* 0x002fc8000bf05070 */
[----:B------:R-:W-:-:S09]  /*00e0*/  UISETP.NE.AND.EX UP0, UPT, UR7, URZ, UPT, UP0 ;  /* 0x000000ff0700728c */ /* 0x000fd2000bf05300 */
[----:B------:R-:W-:Y:S05]  /*00f0*/  BRA.U !UP0, `(.L_x_1) ;  /* 0x0000000108107547 */ /* 0x000fea000b800000 */
[----:B------:R-:W1:Y:S02]  /*0100*/  LDC.64 R2, c[0x0][0x888] ;  /* 0x00022200ff027b82 */ /* 0x000e640000000a00 */
[----:B-1----:R1:W5:Y:S01]  /*0110*/  LDG.E R35, desc[UR46][R2.64] ;  /* 0x0000002e02237981 */ /* 0x002362000c1e1900 */
[----:B------:R-:W-:Y:S01]  /*0120*/  HFMA2 R59, -RZ, RZ, 0, 5.9604644775390625e-08 ;  /* 0x00000001ff3b7431 */ /* 0x000fe200000001ff */
[----:B------:R-:W-:Y:S05]  /*0130*/  BRA `(.L_x_0) ;  /* 0x00000000000c7947 */ /* 0x000fea0003800000 */
.L_x_1:
[----:B------:R-:W1:Y:S01]  /*0140*/  LDCU UR6, c[0x0][0x880] ;  /* 0x00011000ff0677ac */ /* 0x000e620008000800 */
[----:B------:R-:W-:Y:S01]  /*0150*/  HFMA2 R59, -RZ, RZ, 0, 5.9604644775390625e-08 ;  /* 0x00000001ff3b7431 */ /* 0x000fe200000001ff */
[----:B-1----:R-:W-:-:S07]  /*0160*/  MOV R35, UR6 ;  /* 0x0000000600237c02 */ /* 0x002fce0008000f00 */
.L_x_0:
[----:B------:R-:W2:Y:S02]  /*0170*/  LDCU.64 UR6, c[0x0][0x8b0] ;  /* 0x00011600ff0677ac */ /* 0x000ea40008000a00 */
[----:B--2---:R-:W-:-:S04]  /*0180*/  UISETP.NE.U32.AND UP0, UPT, UR6, URZ, UPT ;  /* 0x000000ff0600728c */ /* 0x004fc8000bf05070 */
[----:B------:R-:W-:-:S09]  /*0190*/  UISETP.NE.AND.EX UP0, UPT, UR7, URZ, UPT, UP0 ;  /* 0x000000ff0700728c */ /* 0x000fd2000bf05300 */
[----:B------:R-:W-:Y:S05]  /*01a0*/  BRA.U UP0, `(.L_x_2) ;  /* 0x0000000100247547 */ /* 0x000fea000b800000 */
[----:B------:R-:W2:Y:S02]  /*01b0*/  LDCU.64 UR6, c[0x0][0x8a8] ;  /* 0x00011500ff0677ac */ /* 0x000ea40008000a00 */
[----:B--2---:R-:W-:-:S04]  /*01c0*/  UISETP.NE.U32.AND UP0, UPT, UR6, URZ, UPT ;  /* 0x000000ff0600728c */ /* 0x004fc8000bf05070 */
[----:B------:R-:W-:-:S09]  /*01d0*/  UISETP.NE.AND.EX UP0, UPT, UR7, URZ, UPT, UP0 ;  /* 0x000000ff0700728c */ /* 0x000fd2000bf05300 */
[----:B------:R-:W-:Y:S05]  /*01e0*/  BRA.U !UP0, `(.L_x_3) ;  /* 0x00000001080c7547 */ /* 0x000fea000b800000 */
[----:B-1----:R-:W1:Y:S02]  /*01f0*/  LDC.64 R2, c[0x0][0x8a8] ;  /* 0x00022a00ff027b82 */ /* 0x002e640000000a00 */
[----:B-1----:R2:W5:Y:S01]  /*0200*/  LDG.E R33, desc[UR46][R2.64] ;  /* 0x0000002e02217981 */ /* 0x002562000c1e1900 */
[----:B------:R-:W-:Y:S05]  /*0210*/  BRA `(.L_x_2) ;  /* 0x0000000000087947 */ /* 0x000fea0003800000 */
.L_x_3:
[----:B------:R-:W2:Y:S02]  /*0220*/  LDCU UR6, c[0x0][0x8a0] ;  /* 0x00011400ff0677ac */ /* 0x000ea40008000800 */
[----:B--2---:R-:W-:Y:S02]  /*0230*/  MOV R33, UR6 ;  /* 0x0000000600217c02 */ /* 0x004fe40008000f00 */
.L_x_2:
[----:B------:R-:W-:Y:S01]  /*0240*/  IMAD.U32 R0, RZ, RZ, UR8 ;  /* 0x00000008ff007e24 */ /* 0x000fe2000f8e00ff */
[----:B------:R-:W-:Y:S04]  /*0250*/  BSSY.RECONVERGENT B0, `(.L_x_4) ;  /* 0x000000c000007945 */ /* 0x000fe80003800200 */
[C---:B------:R-:W-:Y:S02]  /*0260*/  ISETP.NE.OR P1, PT, R0.reuse, 0x1, !P5 ;  /* 0x000000010000780c */ /* 0x040fe40006f25670 */
[----:B------:R-:W-:-:S11]  /*0270*/  ISETP.NE.OR P0, PT, R0, 0x3, !P5 ;  /* 0x000000030000780c */ /* 0x000fd60006f05670 */
[----:B------:R-:W-:Y:S05]  /*0280*/  @P1 BRA `(.L_x_5) ;  /* 0x0000000000201947 */ /* 0x000fea0003800000 */
[----:B------:R-:W3:Y:S02]  /*0290*/  LDCU.64 UR6, c[0x0][0x348] ;  /* 0x00006900ff0677ac */ /* 0x000ee40008000a00 */
[----:B---3--:R-:W-:Y:S02]  /*02a0*/  UIADD3 UR10, UP1, UPT, UR6, 0x80, URZ ;  /* 0x00000080060a7890 */ /* 0x008fe4000ff3e0ff */
[----:B------:R-:W-:Y:S02]  /*02b0*/  UIADD3 UR6, UP0, UPT, UR6, 0x180, URZ ;  /* 0x0000018006067890 */ /* 0x000fe4000ff1e0ff */
[----:B------:R-:W-:Y:S02]  /*02c0*/  UIADD3.X UR11, UPT, UPT, URZ, UR7, URZ, UP1, !UPT ;  /* 0x00000007ff0b7290 */ /* 0x000fe40008ffe4ff */
[----:B------:R-:W-:-:S07]  /*02d0*/  UIADD3.X UR7, UPT, UPT, URZ, UR7, URZ, UP0, !UPT ;  /* 0x00000007ff077290 */ /* 0x000fce00087fe4ff */
[----:B------:R3:W-:Y:S02]  /*02e0*/  UTMACCTL.PF [UR10] ;  /* 0x000000000a0079b9 */ /* 0x0007e40008040000 */
[----:B------:R3:W-:Y:S02]  /*02f0*/  UTMACCTL.PF [UR6] ;  /* 0x00000000060079b9 */ /* 0x0007e40008040000 */
[----:B---3--:R-:W-:Y:S01]  /*0300*/  NOP ;  /* 0x0000000000007918 */ /* 0x008fe20000000000 */
.L_x_5:
[----:B------:R-:W-:Y:S05]  /*0310*/  BSYNC.RECONVERGENT B0 ;  /* 0x0000000000007941 */ /* 0x000fea0003800200 */
.L_x_4:
[----:B------:R-:W-:Y:S04]  /*0320*/  BSSY.RECONVERGENT B0, `(.L_x_6) ;  /* 0x000000a000007945 */ /* 0x000fe80003800200 */
        /* <DEDUP_REMOVED lines=9> */
.L_x_7:
[----:B------:R-:W-:Y:S05]  /*03c0*/  BSYNC.RECONVERGENT B0 ;  /* 0x0000000000007941 */ /* 0x000fea0003800200 */
.L_x_6:
[----:B------:R-:W3:Y:S01]  /*03d0*/  LDCU.64 UR6, c[0x0][0x888] ;  /* 0x00011100ff0677ac */ /* 0x000ee20008000a00 */
[----:B------:R-:W-:Y:S02]  /*03e0*/  UISETP.EQ.U32.AND UP1, UPT, UR4, URZ, UPT ;  /* 0x000000ff0400728c */ /* 0x000fe4000bf22070 */
[----:B------:R-:W-:Y:S02]  /*03f0*/  UPLOP3.LUT UP2, UPT, UPT, UPT, UPT, 0x80, 0x8 ;  /* 0x000000000008789c */ /* 0x000fe40003f4f070 */
[----:B---3--:R-:W-:-:S04]  /*0400*/  UISETP.NE.U32.AND UP0, UPT, UR6, URZ, UPT ;  /* 0x000000ff0600728c */ /* 0x008fc8000bf05070 */
[----:B------:R-:W-:-:S04]  /*0410*/  UISETP.NE.AND.EX UP0, UPT, UR7, URZ, UPT, UP0 ;  /* 0x000000ff0700728c */ /* 0x000fc8000bf05300 */
[----:B------:R-:W-:-:S04]  /*0420*/  UISETP.EQ.OR.EX UP3, UPT, UR5, URZ, !UP0, UP1 ;  /* 0x000000ff0500728c */ /* 0x000fc8000c762710 */
[----:B------:R-:W-:-:S05]  /*0430*/  UP2UR UR50, UPR, URZ, 0x8 ;  /* 0x00000008ff327883 */ /* 0x000fca0008000000 */
[----:B------:R-:W-:Y:S07]  /*0440*/  BRA.U !UP3, `(.L_x_8) ;  /* 0x000000010b207547 */ /* 0x000fee000b800000 */
[----:B------:R-:W-:Y:S01]  /*0450*/  UISETP.NE.U32.AND UP2, UPT, UR4, URZ, UPT ;  /* 0x000000ff0400728c */ /* 0x000fe2000bf45070 */
[----:B-----5:R-:W-:Y:S01]  /*0460*/  FSETP.NEU.AND P0, PT, R35, RZ, PT ;  /* 0x000000ff2300720b */ /* 0x020fe20003f0d000 */
[----:B------:R-:W-:Y:S02]  /*0470*/  USEL UR4, URZ, 0xffffffff, UP0 ;  /* 0xffffffffff047887 */ /* 0x000fe40008000000 */
[----:B------:R-:W-:-:S10]  /*0480*/  UISETP.NE.AND.EX UP2, UPT, UR5, URZ, UPT, UP2 ;  /* 0x000000ff0500728c */ /* 0x000fd4000bf45320 */
[----:B------:R-:W-:Y:S01]  /*0490*/  VOTEU.ANY UP1, P0 ;  /* 0x0000000000ff7886 */ /* 0x000fe20000020100 */
[----:B------:R-:W-:-:S04]  /*04a0*/  @!UP2 USEL UR4, URZ, 0xffffffff, UP1 ;  /* 0xffffffffff04a887 */ /* 0x000fc80008800000 */
[----:B------:R-:W-:-:S04]  /*04b0*/  ULOP3.LUT UR4, UR4, 0x1, URZ, 0xc0, !UPT ;  /* 0x0000000104047892 */ /* 0x000fc8000f8ec0ff */
[----:B------:R-:W-:-:S11]  /*04c0*/  UISETP.NE.U32.AND UP2, UPT, UR4, 0x1, UPT ;  /* 0x000000010400788c */ /* 0x000fd6000bf45070 */
.L_x_8:
[----:B-12---:R-:W1:Y:S01]  /*04d0*/  SHFL.IDX PT, R2, R65, RZ, 0x1f ;  /* 0x00001fff41027589 */ /* 0x006e6200000e0000 */
[----:B------:R-:W-:-:S04]  /*04e0*/  UISETP.NE.AND UP1, UPT, UR8, 0x2, UPT ;  /* 0x000000020800788c */ /* 0x000fc8000bf25270 */
[----:B------:R-:W-:Y:S01]  /*04f0*/  USEL UR6, URZ, 0x1, UP1 ;  /* 0x00000001ff067887 */ /* 0x000fe20008800000 */
[----:B-1----:R-:W-:-:S13]  /*0500*/  ISETP.NE.AND P0, PT, R2, RZ, PT ;  /* 0x000000ff0200720c */ /* 0x002fda0003f05270 */
[----:B------:R-:W-:Y:S05]  /*0510*/  @P0 BRA `(.L_x_9) ;  /* 0x0000000000600947 */ /* 0x000fea0003800000 */
[----:B------:R-:W1:Y:S01]  /*0520*/  S2UR UR5, SR_CgaCtaId ;  /* 0x00000000000579c3 */ /* 0x000e620000008800 */
[----:B------:R-:W-:Y:S01]  /*0530*/  UMOV UR7, 0x400 ;  /* 0x0000040000077882 */ /* 0x000fe20000000000 */
[----:B------:R-:W-:Y:S01]  /*0540*/  UMOV UR4, 0x1 ;  /* 0x0000000100047882 */ /* 0x000fe20000000000 */
[----:B------:R-:W-:Y:S01]  /*0550*/  ELECT P0, URZ, PT ;  /* 0x0000000000ff782f */ /* 0x000fe20003800000 */
[----:B------:R-:W-:-:S04]  /*0560*/  UIADD3 UR10, UPT, UPT, -UR4, 0x100000, URZ ;  /* 0x00100000040a7890 */ /* 0x000fc8000fffe1ff */
[----:B------:R-:W-:Y:S02]  /*0570*/  USHF.L.U32 UR11, UR10, 0xb, URZ ;  /* 0x0000000b0a0b7899 */ /* 0x000fe400080006ff */
[----:B------:R-:W-:Y:S02]  /*0580*/  USHF.L.U32 UR10, UR10, 0x1, URZ ;  /* 0x000000010a0a7899 */ /* 0x000fe400080006ff */
[----:B-1----:R-:W-:Y:S01]  /*0590*/  ULEA UR5, UR5, UR7, 0x18 ;  /* 0x0000000705057291 */ /* 0x002fe2000f8ec0ff */
[----:B------:R-:W1:Y:S11]  /*05a0*/  FENCE.VIEW.ASYNC.S ;  /* 0x00000000000073c6 */ /* 0x000e760000000000 */
[----:B-1----:R1:W2:Y:S01]  /*05b0*/  SYNCS.EXCH.64 URZ, [UR5], UR10 ;  /* 0x0000000a05ff75b2 */ /* 0x0022a20008000100 */
[----:B------:R1:W3:Y:S01]  /*05c0*/  SYNCS.EXCH.64 URZ, [UR5+0x38], UR10 ;  /* 0x0000380a05ff75b2 */ /* 0x0002e20008000100 */
[----:B------:R1:W4:Y:S01]  /*05d0*/  SYNCS.EXCH.64 URZ, [UR5+0x8], UR10 ;  /* 0x0000080a05ff75b2 */ /* 0x0003220008000100 */
[----:B------:R1:W1:Y:S01]  /*05e0*/  SYNCS.EXCH.64 URZ, [UR5+0x40], UR10 ;  /* 0x0000400a05ff75b2 */ /* 0x0002620008000100 */
        /* <DEDUP_REMOVED lines=10> */
[----:B------:R-:W-:Y:S01]  /*0690*/  NOP ;  /* 0x0000000000007918 */ /* 0x000fe20000000000 */
.L_x_9:
[----:B------:R-:W2:Y:S01]  /*06a0*/  SHFL.IDX PT, R2, R65, RZ, 0x1f ;  /* 0x00001fff41027589 */ /* 0x000ea200000e0000 */
[----:B------:R-:W-:Y:S01]  /*06b0*/  NOP ;  /* 0x0000000000007918 */ /* 0x000fe20000000000 */
[----:B--2---:R-:W-:-:S13]  /*06c0*/  ISETP.NE.AND P0, PT, R2, 0x1, PT ;  /* 0x000000010200780c */ /* 0x004fda0003f05270 */
[----:B------:R-:W-:Y:S05]  /*06d0*/  @P0 BRA `(.L_x_10) ;  /* 0x0000000000580947 */ /* 0x000fea0003800000 */
[----:B------:R-:W2:Y:S01]  /*06e0*/  S2UR UR7, SR_CgaCtaId ;  /* 0x00000000000779c3 */ /* 0x000ea20000008800 */
[----:B------:R-:W-:Y:S01]  /*06f0*/  UMOV UR9, 0x400 ;  /* 0x0000040000097882 */ /* 0x000fe20000000000 */
[----:B-1----:R-:W-:Y:S01]  /*0700*/  UMOV UR5, 0x20 ;  /* 0x0000002000057882 */ /* 0x002fe20000000000 */
[----:B------:R-:W-:Y:S01]  /*0710*/  UMOV UR4, 0x80 ;  /* 0x0000008000047882 */ /* 0x000fe20000000000 */
[----:B------:R-:W-:-:S04]  /*0720*/  UIADD3 UR10, UPT, UPT, -UR5, 0x100000, URZ ;  /* 0x00100000050a7890 */ /* 0x000fc8000fffe1ff */
[----:B------:R-:W-:Y:S02]  /*0730*/  USHF.L.U32 UR11, UR10, 0xb, URZ ;  /* 0x0000000b0a0b7899 */ /* 0x000fe400080006ff */
[----:B------:R-:W-:Y:S02]  /*0740*/  USHF.L.U32 UR10, UR10, 0x1, URZ ;  /* 0x000000010a0a7899 */ /* 0x000fe400080006ff */
[----:B------:R-:W-:-:S04]  /*0750*/  UIADD3 UR4, UPT, UPT, -UR4, 0x100000, URZ ;  /* 0x0010000004047890 */ /* 0x000fc8000fffe1ff */
[----:B------:R-:W-:Y:S02]  /*0760*/  USHF.L.U32 UR5, UR4, 0xb, URZ ;  /* 0x0000000b04057899 */ /* 0x000fe400080006ff */
[----:B------:R-:W-:Y:S01]  /*0770*/  USHF.L.U32 UR4, UR4, 0x1, URZ ;  /* 0x0000000104047899 */ /* 0x000fe200080006ff */
[----:B------:R-:W-:Y:S01]  /*0780*/  ELECT P0, URZ, PT ;  /* 0x0000000000ff782f */ /* 0x000fe20003800000 */
[----:B--2---:R-:W-:Y:S01]  /*0790*/  ULEA UR7, UR7, UR9, 0x18 ;  /* 0x0000000907077291 */ /* 0x004fe2000f8ec0ff */
[----:B------:R-:W1:Y:S11]  /*07a0*/  FENCE.VIEW.ASYNC.S ;  /* 0x00000000000073c6 */ /* 0x000e760000000000 */
[----:B-1----:R2:W1:Y:S01]  /*07b0*/  SYNCS.EXCH.64 URZ, [UR7+0x70], UR10 ;  /* 0x0000700a07ff75b2 */ /* 0x0024620008000100 */
[----:B------:R2:W1:Y:S01]  /*07c0*/  SYNCS.EXCH.64 URZ, [UR7+0x90], UR4 ;  /* 0x0000900407ff75b2 */ /* 0x0004620008000100 */
[----:B------:R2:W1:Y:S01]  /*07d0*/  SYNCS.EXCH.64 URZ, [UR7+0x78], UR10 ;  /* 0x0000780a07ff75b2 */ /* 0x0004620008000100 */
[----:B------:R2:W1:Y:S01]  /*07e0*/  SYNCS.EXCH.64 URZ, [UR7+0x98], UR4 ;  /* 0x0000980407ff75b2 */ /* 0x0004620008000100 */
[----:B------:R2:W1:Y:S01]  /*07f0*/  SYNCS.EXCH.64 URZ, [UR7+0x80], UR10 ;  /* 0x0000800a07ff75b2 */ /* 0x0004620008000100 */
[----:B------:R2:W1:Y:S01]  /*0800*/  SYNCS.EXCH.64 URZ, [UR7+0xa0], UR4 ;  /* 0x0000a00407ff75b2 */ /* 0x0004620008000100 */
[----:B------:R2:W1:Y:S01]  /*0810*/  SYNCS.EXCH.64 URZ, [UR7+0x88], UR10 ;  /* 0x0000880a07ff75b2 */ /* 0x0004620008000100 */
[----:B------:R2:W1:Y:S02]  /*0820*/  SYNCS.EXCH.64 URZ, [UR7+0xa8], UR4 ;  /* 0x0000a80407ff75b2 */ /* 0x0004640008000100 */
[----:B--2---:R-:W-:Y:S01]  /*0830*/  NOP ;  /* 0x0000000000007918 */ /* 0x004fe20000000000 */
.L_x_10:
[----:B------:R-:W2:Y:S01]  /*0840*/  SHFL.IDX PT, R2, R65, RZ, 0x1f ;  /* 0x00001fff41027589 */ /* 0x000ea200000e0000 */
[----:B------:R-:W-:Y:S01]  /*0850*/  NOP ;  /* 0x0000000000007918 */ /* 0x000fe20000000000 */
[----:B--2---:R-:W-:-:S13]  /*0860*/  ISETP.NE.AND P0, PT, R2, 0x3, PT ;  /* 0x000000030200780c */ /* 0x004fda0003f05270 */
[----:B------:R-:W-:Y:S05]  /*0870*/  @P0 BRA `(.L_x_11) ;  /* 0x0000000000300947 */ /* 0x000fea0003800000 */
[----:B-1----:R-:W1:Y:S01]  /*0880*/  S2UR UR5, SR_CgaCtaId ;  /* 0x00000000000579c3 */ /* 0x002e620000008800 */
        /* <DEDUP_REMOVED lines=8> */
[----:B-1----:R2:W1:Y:S01]  /*0910*/  SYNCS.EXCH.64 URZ, [UR5+0xb0], UR10 ;  /* 0x0000b00a05ff75b2 */ /* 0x0024620008000100 */
[----:B------:R2:W1:Y:S02]  /*0920*/  SYNCS.EXCH.64 URZ, [UR5+0xb8], UR10 ;  /* 0x0000b80a05ff75b2 */ /* 0x0004640008000100 */
[----:B--2---:R-:W-:Y:S01]  /*0930*/  NOP ;  /* 0x0000000000007918 */ /* 0x004fe20000000000 */
.L_x_11:
[----:B------:R-:W2:Y:S01]  /*0940*/  SHFL.IDX PT, R2, R65, RZ, 0x1f ;  /* 0x00001fff41027589 */ /* 0x000ea200000e0000 */
[----:B------:R-:W-:Y:S01]  /*0950*/  NOP ;  /* 0x0000000000007918 */ /* 0x000fe20000000000 */
[----:B--2---:R-:W-:-:S13]  /*0960*/  ISETP.NE.AND P0, PT, R2, 0x4, PT ;  /* 0x000000040200780c */ /* 0x004fda0003f05270 */
[----:B------:R-:W-:Y:S05]  /*0970*/  @P0 BRA `(.L_x_12) ;  /* 0x00000000004c0947 */ /* 0x000fea0003800000 */
[----:B-1----:R-:W1:Y:S01]  /*0980*/  S2UR UR5, SR_CgaCtaId ;  /* 0x00000000000579c3 */ /* 0x002e620000008800 */
[----:B------:R-:W-:Y:S01]  /*0990*/  UMOV UR9, 0x100 ;  /* 0x0000010000097882 */ /* 0x000fe20000000000 */
[----:B------:R-:W-:Y:S01]  /*09a0*/  UMOV UR7, 0x400 ;  /* 0x0000040000077882 */ /* 0x000fe20000000000 */
[----:B------:R-:W-:Y:S01]  /*09b0*/  USEL UR9, UR9, 0xe0, UP2 ;  /* 0x000000e009097887 */ /* 0x000fe20009000000 */
[----:B------:R-:W-:Y:S01]  /*09c0*/  UMOV UR4, 0x1 ;  /* 0x0000000100047882 */ /* 0x000fe20000000000 */
[----:B------:R-:W-:Y:S01]  /*09d0*/  ELECT P0, URZ, PT ;  /* 0x0000000000ff782f */ /* 0x000fe20003800000 */
[----:B------:R-:W-:-:S04]  /*09e0*/  UIADD3 UR10, UPT, UPT, -UR4, 0x100000, URZ ;  /* 0x00100000040a7890 */ /* 0x000fc8000fffe1ff */
[----:B------:R-:W-:Y:S02]  /*09f0*/  USHF.L.U32 UR11, UR10, 0xb, URZ ;  /* 0x0000000b0a0b7899 */ /* 0x000fe400080006ff */
[----:B------:R-:W-:Y:S02]  /*0a00*/  USHF.L.U32 UR10, UR10, 0x1, URZ ;  /* 0x000000010a0a7899 */ /* 0x000fe400080006ff */
[----:B------:R-:W-:-:S04]  /*0a10*/  UIADD3 UR12, UPT, UPT, -UR9, 0x100000, URZ ;  /* 0x00100000090c7890 */ /* 0x000fc8000fffe1ff */
[----:B------:R-:W-:Y:S02]  /*0a20*/  USHF.L.U32 UR13, UR12, 0xb, URZ ;  /* 0x0000000b0c0d7899 */ /* 0x000fe400080006ff */
[----:B------:R-:W-:Y:S02]  /*0a30*/  USHF.L.U32 UR12, UR12, 0x1, URZ ;  /* 0x000000010c0c7899 */ /* 0x000fe400080006ff */
[----:B-1----:R-:W-:Y:S01]  /*0a40*/  ULEA UR5, UR5, UR7, 0x18 ;  /* 0x0000000705057291 */ /* 0x002fe2000f8ec0ff */
[----:B------:R-:W1:Y:S11]  /*0a50*/  FENCE.VIEW.ASYNC.S ;  /* 0x00000000000073c6 */ /* 0x000e760000000000 */
[----:B-1----:R2:W1:Y:S01]  /*0a60*/  SYNCS.EXCH.64 URZ, [UR5+0xc0], UR10 ;  /* 0x0000c00a05ff75b2 */ /* 0x0024620008000100 */
[----:B------:R2:W1:Y:S01]  /*0a70*/  SYNCS.EXCH.64 URZ, [UR5+0xd0], UR12 ;  /* 0x0000d00c05ff75b2 */ /* 0x0004620008000100 */
[----:B------:R2:W1:Y:S01]  /*0a80*/  SYNCS.EXCH.64 URZ, [UR5+0xc8], UR10 ;  /* 0x0000c80a05ff75b2 */ /* 0x0004620008000100 */
[----:B------:R2:W1:Y:S02]  /*0a90*/  SYNCS.EXCH.64 URZ, [UR5+0xd8], UR12 ;  /* 0x0000d80c05ff75b2 */ /* 0x0004640008000100 */
[----:B--2---:R-:W-:Y:S01]  /*0aa0*/  NOP ;  /* 0x0000000000007918 */ /* 0x004fe20000000000 */
.L_x_12:
        /* <DEDUP_REMOVED lines=26> */
.L_x_13:
        /* <DEDUP_REMOVED lines=18> */
.L_x_14:
[----:B-1----:R-:W1:Y:S01]  /*0d70*/  S2UR UR5, SR_CTAID.X ;  /* 0x00000000000579c3 */ /* 0x002e620000002500 */
[----:B------:R-:W-:-:S05]  /*0d80*/  CS2R.32 R60, SR_CgaSize ;  /* 0x00000000003c7805 */ /* 0x000fca0000008a00 */
[----:B------:R-:W-:-:S05]  /*0d90*/  IMAD R60, R60, -0xa0, RZ ;  /* 0xffffff603c3c7824 */ /* 0x000fca00078e02ff */
[----:B------:R-:W-:-:S14]  /*0da0*/  R2UR UR9, R60 ;  /* 0x000000003c0972ca */ /* 0x000fdc00000e0000 */
[----:B------:R-:W2:Y:S01]  /*0db0*/  LDCU UR9, c[0x0][UR9+0x2b0] ;  /* 0x00005600090977ac */ /* 0x000ea20008000800 */
[----:B------:R-:W-:Y:S01]  /*0dc0*/  NOP ;  /* 0x0000000000007918 */ /* 0x000fe20000000000 */
[----:B------:R-:W-:-:S05]  /*0dd0*/  CS2R.32 R60, SR_CgaSize ;  /* 0x00000000003c7805 */ /* 0x000fca0000008a00 */
[----:B------:R-:W-:-:S05]  /*0de0*/  IMAD R60, R60, -0xa0, RZ ;  /* 0xffffff603c3c7824 */ /* 0x000fca00078e02ff */
[----:B------:R-:W-:-:S14]  /*0df0*/  R2UR UR7, R60 ;  /* 0x000000003c0772ca */ /* 0x000fdc00000e0000 */
[----:B------:R-:W3:Y:S01]  /*0e00*/  LDCU UR7, c[0x0][UR7+0x2b4] ;  /* 0x00005680070777ac */ /* 0x000ee20008000800 */
[----:B------:R-:W4:Y:S08]  /*0e10*/  S2UR UR4, SR_CTAID.Y ;  /* 0x00000000000479c3 */ /* 0x000f300000002600 */
[----:B------:R-:W3:Y:S01]  /*0e20*/  LDC R9, c[0x0][0xb24] ;  /* 0x0002c900ff097b82 */ /* 0x000ee20000000800 */
[----:B-1----:R-:W-:-:S02]  /*0e30*/  I2FP.F32.U32 R4, UR5 ;  /* 0x0000000500047c45 */ /* 0x002fc40008201000 */
[----:B------:R-:W-:-:S05]  /*0e40*/  CS2R.32 R5, SR_CgaSize ;  /* 0x0000000000057805 */ /* 0x000fca0000008a00 */
[----:B------:R-:W-:-:S06]  /*0e50*/  IMAD R5, R5, -0xa0, RZ ;  /* 0xffffff6005057824 */ /* 0x000fcc00078e02ff */
[----:B------:R-:W1:Y:S01]  /*0e60*/  LDC R5, c[0x0][R5+0x2a0] ;  /* 0x0000a80005057b82 */ /* 0x000e620000000800 */
[----:B------:R-:W-:Y:S01]  /*0e70*/  MOV R21, UR5 ;  /* 0x0000000500157c02 */ /* 0x000fe20008000f00 */
[----:B--2---:R-:W-:Y:S01]  /*0e80*/  FMUL R4, R4, UR9 ;  /* 0x0000000904047c20 */ /* 0x004fe20008400000 */
[----:B----4-:R-:W-:Y:S02]  /*0e90*/  I2FP.F32.U32 R2, UR4 ;  /* 0x0000000400027c45 */ /* 0x010fe40008201000 */
[----:B------:R-:W-:-:S05]  /*0ea0*/  CS2R.32 R3, SR_CgaSize ;  /* 0x0000000000037805 */ /* 0x000fca0000008a00 */
[----:B------:R-:W-:-:S06]  /*0eb0*/  IMAD R3, R3, -0xa0, RZ ;  /* 0xffffff6003037824 */ /* 0x000fcc00078e02ff */
[----:B------:R-:W2:Y:S01]  /*0ec0*/  LDC R3, c[0x0][R3+0x2a4] ;  /* 0x0000a90003037b82 */ /* 0x000ea20000000800 */
[----:B------:R-:W4:Y:S01]  /*0ed0*/  F2I.U32.TRUNC.NTZ R60, R4 ;  /* 0x00000004003c7305 */ /* 0x000f22000020f000 */
[----:B------:R-:W-:Y:S01]  /*0ee0*/  MOV R20, UR4 ;  /* 0x0000000400147c02 */ /* 0x000fe20008000f00 */
[----:B---3--:R-:W-:-:S05]  /*0ef0*/  FMUL R2, R2, UR7 ;  /* 0x0000000702027c20 */ /* 0x008fca0008400000 */
[----:B------:R-:W-:Y:S01]  /*0f00*/  BAR.SYNC.DEFER_BLOCKING 0x0 ;  /* 0x0000000000007b1d */ /* 0x000fe20000010000 */
[----:B------:R-:W-:-:S05]  /*0f10*/  ISETP.GE.AND P0, PT, R9, 0x1, PT ;  /* 0x000000010900780c */ /* 0x000fca0003f06270 */
[----:B------:R-:W3:Y:S02]  /*0f20*/  F2I.U32.TRUNC.NTZ R58, R2 ;  /* 0x00000002003a7305 */ /* 0x000ee4000020f000 */
[----:B------:R-:W2:Y:S01]  /*0f30*/  S2UR UR36, SR_CTAID.Z ;  /* 0x00000000002479c3 */ /* 0x000ea20000002700 */
[----:B----4-:R-:W-:-:S05]  /*0f40*/  IADD3 R60, PT, PT, -R60, RZ, RZ ;  /* 0x000000ff3c3c7210 */ /* 0x010fca0007ffe1ff */
[----:B-1----:R-:W-:Y:S01]  /*0f50*/  IMAD R60, R5, R60, UR5 ;  /* 0x00000005053c7e24 */ /* 0x002fe2000f8e023c */
[----:B---3--:R-:W-:-:S05]  /*0f60*/  IADD3 R58, PT, PT, -R58, RZ, RZ ;  /* 0x000000ff3a3a7210 */ /* 0x008fca0007ffe1ff */
[----:B--2---:R-:W-:Y:S01]  /*0f70*/  IMAD R58, R3, R58, UR4 ;  /* 0x00000004033a7e24 */ /* 0x004fe2000f8e023a */
[----:B------:R-:W-:Y:S06]  /*0f80*/  @!P0 BRA `(.L_x_15) ;  /* 0x0000000000b88947 */ /* 0x000fec0003800000 */
[----:B------:R-:W1:Y:S01]  /*0f90*/  LDC.64 R4, c[0x0][0xb18] ;  /* 0x0002c600ff047b82 */ /* 0x000e620000000a00 */
[----:B------:R-:W-:-:S07]  /*0fa0*/  ISETP.NE.AND P0, PT, R9, 0x1, PT ;  /* 0x000000010900780c */ /* 0x000fce0003f05270 */
[----:B------:R-:W2:Y:S08]  /*0fb0*/  LDC R10, c[0x0][0xb0c] ;  /* 0x0002c300ff0a7b82 */ /* 0x000eb00000000800 */
[----:B------:R-:W3:Y:S08]  /*0fc0*/  LDC R11, c[0x0][0x370] ;  /* 0x0000dc00ff0b7b82 */ /* 0x000ef00000000800 */
[----:B------:R-:W4:Y:S01]  /*0fd0*/  LDC R12, c[0x0][0x374] ;  /* 0x0000dd00ff0c7b82 */ /* 0x000f220000000800 */
[----:B-1----:R-:W-:-:S07]  /*0fe0*/  ISETP.NE.AND P1, PT, R4, 0x1, PT ;  /* 0x000000010400780c */ /* 0x002fce0003f25270 */
[----:B------:R-:W3:Y:S01]  /*0ff0*/  LDC.64 R6, c[0x0][0xb10] ;  /* 0x0002c400ff067b82 */ /* 0x000ee20000000a00 */
[----:B--2---:R-:W-:-:S07]  /*1000*/  ISETP.NE.AND P2, PT, R10, 0x1, PT ;  /* 0x000000010a00780c */ /* 0x004fce0003f45270 */
[----:B------:R-:W1:Y:S08]  /*1010*/  LDC R8, c[0x0][0xb20] ;  /* 0x0002c800ff087b82 */ /* 0x000e700000000800 */
[----:B------:R-:W2:Y:S01]  /*1020*/  LDC.64 R2, c[0x0][0xb28] ;  /* 0x0002ca00ff027b82 */ /* 0x000ea20000000a00 */
[----:B----4-:R-:W-:-:S04]  /*1030*/  IMAD.HI.U32 R13, R12, R5, RZ ;  /* 0x000000050c0d7227 */ /* 0x010fc800078e00ff */
[----:B------:R-:W-:-:S04]  /*1040*/  IMAD.HI.U32 R5, R20, R5, RZ ;  /* 0x0000000514057227 */ /* 0x000fc800078e00ff */
[----:B---3--:R-:W-:-:S04]  /*1050*/  IMAD.HI.U32 R14, R11, R6, RZ ;  /* 0x000000060b0e7227 */ /* 0x008fc800078e00ff */
[C---:B------:R-:W-:Y:S01]  /*1060*/  IMAD.HI.U32 R16, R21.reuse, R6, RZ ;  /* 0x0000000615107227 */ /* 0x040fe200078e00ff */
[-C--:B------:R-:W-:Y:S02]  /*1070*/  @P2 SHF.R.U32.HI R11, RZ, R7.reuse, R14 ;  /* 0x00000007ff0b2219 */ /* 0x080fe4000001160e */
[-C--:B-1----:R-:W-:Y:S02]  /*1080*/  @P1 SHF.R.U32.HI R12, RZ, R8.reuse, R13 ;  /* 0x00000008ff0c1219 */ /* 0x082fe4000001160d */
[----:B------:R-:W-:Y:S02]  /*1090*/  SHF.R.U32.HI R5, RZ, R8, R5 ;  /* 0x00000008ff057219 */ /* 0x000fe40000011605 */
[----:B------:R-:W-:Y:S02]  /*10a0*/  SHF.R.U32.HI R16, RZ, R7, R16 ;  /* 0x00000007ff107219 */ /* 0x000fe40000011610 */
[----:B------:R-:W-:Y:S01]  /*10b0*/  SEL R5, R20, R5, !P1 ;  /* 0x0000000514057207 */ /* 0x000fe20004800000 */
[----:B--2---:R-:W-:Y:S01]  /*10c0*/  IMAD.HI.U32 R14, R12, R2, RZ ;  /* 0x000000020c0e7227 */ /* 0x004fe200078e00ff */
[----:B------:R-:W-:-:S02]  /*10d0*/  SEL R7, R21, R16, !P2 ;  /* 0x0000001015077207 */ /* 0x000fc40005000000 */
[----:B------:R-:W-:Y:S01]  /*10e0*/  IADD3 R13, PT, PT, -R5, RZ, RZ ;  /* 0x000000ff050d7210 */ /* 0x000fe20007ffe1ff */
[----:B------:R-:W-:Y:S01]  /*10f0*/  IMAD.HI.U32 R6, R11, R2, RZ ;  /* 0x000000020b067227 */ /* 0x000fe200078e00ff */
[----:B------:R-:W-:-:S03]  /*1100*/  @P0 SHF.R.U32.HI R12, RZ, R3, R14 ;  /* 0x00000003ff0c0219 */ /* 0x000fc6000001160e */
[----:B------:R-:W-:Y:S01]  /*1110*/  IMAD R13, R4, R13, R20 ;  /* 0x0000000d040d7224 */ /* 0x000fe200078e0214 */
[----:B------:R-:W-:Y:S01]  /*1120*/  @P0 SHF.R.U32.HI R11, RZ, R3, R6 ;  /* 0x00000003ff0b0219 */ /* 0x000fe20000011606 */
[----:B------:R-:W-:-:S04]  /*1130*/  IMAD R12, R12, R9, RZ ;  /* 0x000000090c0c7224 */ /* 0x000fc800078e02ff */
[----:B------:R-:W-:Y:S01]  /*1140*/  IMAD R6, R11, R9, RZ ;  /* 0x000000090b067224 */ /* 0x000fe200078e02ff */
[----:B------:R-:W-:-:S04]  /*1150*/  ISETP.GE.AND P1, PT, R5, R12, PT ;  /* 0x0000000c0500720c */ /* 0x000fc80003f26270 */
[----:B------:R-:W-:Y:S01]  /*1160*/  ISETP.GE.OR P1, PT, R7, R6, P1 ;  /* 0x000000060700720c */ /* 0x000fe20000f26670 */
[----:B------:R-:W-:-:S05]  /*1170*/  IMAD.HI.U32 R6, R5, R2, RZ ;  /* 0x0000000205067227 */ /* 0x000fca00078e00ff */
[----:B------:R-:W-:-:S04]  /*1180*/  SHF.R.U32.HI R6, RZ, R3, R6 ;  /* 0x00000003ff067219 */ /* 0x000fc80000011606 */
[----:B------:R-:W-:-:S03]  /*1190*/  SEL R6, R5, R6, !P0 ;  /* 0x0000000605067207 */ /* 0x000fc60004000000 */
[----:B------:R-:W-:Y:S01]  /*11a0*/  @!P1 IMAD.HI.U32 R8, R7, R2, RZ ;  /* 0x0000000207089227 */ /* 0x000fe200078e00ff */
[----:B------:R-:W-:-:S04]  /*11b0*/  IADD3 R2, PT, PT, -R6, RZ, RZ ;  /* 0x000000ff06027210 */ /* 0x000fc80007ffe1ff */
[----:B------:R-:W-:Y:S01]  /*11c0*/  @!P1 SHF.R.U32.HI R8, RZ, R3, R8 ;  /* 0x00000003ff089219 */ /* 0x000fe20000011608 */
[----:B------:R-:W-:-:S03]  /*11d0*/  IMAD R2, R9, R2, R5 ;  /* 0x0000000209027224 */ /* 0x000fc600078e0205 */
[----:B------:R-:W-:-:S05]  /*11e0*/  @!P1 SEL R3, R7, R8, !P0 ;  /* 0x0000000807039207 */ /* 0x000fca0004000000 */
[--C-:B------:R-:W-:Y:S02]  /*11f0*/  @!P1 IMAD.IADD R6, R6, 0x1, -R3.reuse ;  /* 0x0000000106069824 */ /* 0x100fe400078e0a03 */
[----:B------:R-:W-:Y:S01]  /*1200*/  @!P1 IMAD R3, R2, R11, R3 ;  /* 0x0000000b02039224 */ /* 0x000fe200078e0203 */
[----:B------:R-:W-:Y:S01]  /*1210*/  IADD3 R2, PT, PT, -R7, RZ, RZ ;  /* 0x000000ff07027210 */ /* 0x000fe20007ffe1ff */
[----:B------:R-:W-:Y:S02]  /*1220*/  @!P1 IMAD R5, R6, R9, R7 ;  /* 0x0000000906059224 */ /* 0x000fe400078e0207 */
[----:B------:R-:W-:Y:S02]  /*1230*/  @!P1 IMAD.MOV.U32 R7, RZ, RZ, R3 ;  /* 0x000000ffff079224 */ /* 0x000fe400078e0003 */
[----:B------:R-:W-:Y:S02]  /*1240*/  IMAD R2, R10, R2, R21 ;  /* 0x000000020a027224 */ /* 0x000fe400078e0215 */
[----:B------:R-:W-:-:S02]  /*1250*/  IMAD R20, R5, R4, R13 ;  /* 0x0000000405147224 */ /* 0x000fc400078e020d */
[----:B------:R-:W-:Y:S02]  /*1260*/  IMAD R21, R7, R10, R2 ;  /* 0x0000000a07157224 */ /* 0x000fe400078e0202 */
.L_x_15:
[----:B------:R-:W1:Y:S01]  /*1270*/  LDCU UR4, c[0x0][0xb30] ;  /* 0x00016600ff0477ac */ /* 0x000e620008000800 */
[----:B------:R-:W2:Y:S08]  /*1280*/  S2UR UR37, SR_CgaCtaId ;  /* 0x00000000002579c3 */ /* 0x000eb00000008800 */
[----:B------:R-:W3:Y:S01]  /*1290*/  LDC R26, c[0x0][0xb24] ;  /* 0x0002c900ff1a7b82 */ /* 0x000ee20000000800 */
[----:B-1----:R-:W-:-:S09]  /*12a0*/  UISETP.NE.AND UP1, UPT, UR4, 0x1, UPT ;  /* 0x000000010400788c */ /* 0x002fd2000bf25270 */
[----:B--2---:R-:W-:Y:S05]  /*12b0*/  BRA.U UP1, `(.L_x_16) ;  /* 0x0000000101407547 */ /* 0x004fea000b800000 */
[----:B------:R-:W1:Y:S08]  /*12c0*/  LDC.64 R4, c[0x0][0xb10] ;  /* 0x0002c400ff047b82 */ /* 0x000e700000000a00 */
[----:B------:R-:W2:Y:S08]  /*12d0*/  LDC.64 R2, c[0x0][0xb18] ;  /* 0x0002c600ff027b82 */ /* 0x000eb00000000a00 */
[----:B------:R-:W4:Y:S08]  /*12e0*/  LDC R6, c[0x0][0xb20] ;  /* 0x0002c800ff067b82 */ /* 0x000f300000000800 */
[----:B------:R-:W3:Y:S01]  /*12f0*/  LDC R8, c[0x0][0xb0c] ;  /* 0x0002c300ff087b82 */ /* 0x000ee20000000800 */
[----:B-1----:R-:W-:-:S05]  /*1300*/  IMAD.HI.U32 R4, R21, R4, RZ ;  /* 0x0000000415047227 */ /* 0x002fca00078e00ff */
[----:B------:R-:W-:Y:S01]  /*1310*/  SHF.R.U32.HI R4, RZ, R5, R4 ;  /* 0x00000005ff047219 */ /* 0x000fe20000011604 */
[----:B--2---:R-:W-:Y:S01]  /*1320*/  IMAD.HI.U32 R3, R20, R3, RZ ;  /* 0x0000000314037227 */ /* 0x004fe200078e00ff */
[----:B------:R-:W-:-:S04]  /*1330*/  ISETP.NE.AND P0, PT, R2, 0x1, PT ;  /* 0x000000010200780c */ /* 0x000fc80003f05270 */
[----:B----4-:R-:W-:-:S04]  /*1340*/  SHF.R.U32.HI R3, RZ, R6, R3 ;  /* 0x00000006ff037219 */ /* 0x010fc80000011603 */
[----:B------:R-:W-:Y:S02]  /*1350*/  SEL R3, R20, R3, !P0 ;  /* 0x0000000314037207 */ /* 0x000fe40004000000 */
[----:B---3--:R-:W-:-:S04]  /*1360*/  ISETP.NE.AND P1, PT, R8, 0x1, PT ;  /* 0x000000010800780c */ /* 0x008fc80003f25270 */
[----:B------:R-:W-:-:S05]  /*1370*/  SEL R4, R21, R4, !P1 ;  /* 0x0000000415047207 */ /* 0x000fca0004800000 */
[----:B------:R-:W-:Y:S02]  /*1380*/  IMAD.IADD R5, R3, 0x1, -R4 ;  /* 0x0000000103057824 */ /* 0x000fe400078e0a04 */
[----:B------:R-:W-:Y:S02]  /*1390*/  IMAD.IADD R3, R4, 0x1, -R3 ;  /* 0x0000000104037824 */ /* 0x000fe400078e0a03 */
[----:B------:R-:W-:Y:S02]  /*13a0*/  IMAD R21, R5, R8, R21 ;  /* 0x0000000805157224 */ /* 0x000fe400078e0215 */
[----:B------:R-:W-:-:S07]  /*13b0*/  IMAD R20, R3, R2, R20 ;  /* 0x0000000203147224 */ /* 0x000fce00078e0214 */
.L_x_16:
[----:B------:R-:W-:Y:S01]  /*13c0*/  BAR.SYNC.DEFER_BLOCKING 0x0 ;  /* 0x0000000000007b1d */ /* 0x000fe20000010000 */
[----:B------:R-:W-:Y:S01]  /*13d0*/  UISETP.NE.AND UP1, UPT, UR8, 0x2, UPT ;  /* 0x000000020800788c */ /* 0x000fe2000bf25270 */
[----:B------:R-:W-:Y:S02]  /*13e0*/  ISETP.NE.OR P5, PT, R0, 0x2, !P5 ;  /* 0x000000020000780c */ /* 0x000fe40006fa5670 */
[----:B------:R-:W-:-:S06]  /*13f0*/  LOP3.LUT R2, R72, 0x1f, RZ, 0xc0, !PT ;  /* 0x0000001f48027812 */ /* 0x000fcc00078ec0ff */
[----:B------:R-:W-:Y:S05]  /*1400*/  BRA.U UP1, `(.L_x_17) ;  /* 0x0000001101cc7547 */ /* 0x000fea000b800000 */
[----:B------:R-:W1:Y:S01]  /*1410*/  LDCU UR13, c[0x0][0x38c] ;  /* 0x00007180ff0d77ac */ /* 0x000e620008000800 */
[----:B------:R-:W2:Y:S01]  /*1420*/  LDC R9, c[0x0][0x370] ;  /* 0x0000dc00ff097b82 */ /* 0x000ea20000000800 */
[----:B------:R-:W-:Y:S01]  /*1430*/  PLOP3.LUT P1, PT, PT, PT, UP2, 0x80, 0x8 ;  /* 0x000000000008781c */ /* 0x000fe20003f2f028 */
[----:B------:R-:W-:Y:S01]  /*1440*/  HFMA2 R12, -RZ, RZ, 0, 0 ;  /* 0x00000000ff0c7431 */ /* 0x000fe200000001ff */
[----:B------:R-:W-:Y:S01]  /*1450*/  ISETP.EQ.OR P4, PT, R2, RZ, P5 ;  /* 0x000000ff0200720c */ /* 0x000fe20002f82670 */
[----:B------:R-:W-:Y:S01]  /*1460*/  IMAD.MOV.U32 R15, RZ, RZ, 0x1 ;  /* 0x00000001ff0f7424 */ /* 0x000fe200078e00ff */
[----:B------:R-:W-:Y:S01]  /*1470*/  PLOP3.LUT P1, PT, P1, PT, PT, 0x8, 0x80 ;  /* 0x000000000080781c */ /* 0x000fe20000f2e170 */
[----:B------:R-:W-:Y:S01]  /*1480*/  IMAD.MOV.U32 R14, RZ, RZ, RZ ;  /* 0x000000ffff0e7224 */ /* 0x000fe200078e00ff */
[----:B------:R-:W-:Y:S01]  /*1490*/  MOV R8, 0x1 ;  /* 0x0000000100087802 */ /* 0x000fe20000000f00 */
[----:B------:R-:W4:Y:S01]  /*14a0*/  LDC R0, c[0x0][0x374] ;  /* 0x0000dd00ff007b82 */ /* 0x000f220000000800 */
[----:B------:R-:W-:Y:S01]  /*14b0*/  IMAD.MOV.U32 R10, RZ, RZ, RZ ;  /* 0x000000ffff0a7224 */ /* 0x000fe200078e00ff */
[----:B------:R-:W2:Y:S01]  /*14c0*/  LDCU.64 UR22, c[0x0][0x348] ;  /* 0x00006900ff1677ac */ /* 0x000ea20008000a00 */
[----:B------:R-:W-:Y:S01]  /*14d0*/  UMOV UR6, URZ ;  /* 0x000000ff00067c82 */ /* 0x000fe20008000000 */
[----:B-1----:R-:W-:-:S04]  /*14e0*/  UIADD3 UR5, UPT, UPT, UR13, 0x3f, URZ ;  /* 0x0000003f0d057890 */ /* 0x002fc8000fffe0ff */
[----:B------:R-:W-:-:S04]  /*14f0*/  USHF.R.S32.HI UR4, URZ, 0x1f, UR5 ;  /* 0x0000001fff047899 */ /* 0x000fc80008011405 */
[----:B------:R-:W-:-:S04]  /*1500*/  ULEA.HI UR4, UR4, UR5, URZ, 0x6 ;  /* 0x0000000504047291 */ /* 0x000fc8000f8f30ff */
[----:B------:R-:W-:Y:S02]  /*1510*/  USHF.R.S32.HI UR15, URZ, 0x6, UR4 ;  /* 0x00000006ff0f7899 */ /* 0x000fe40008011404 */
[----:B------:R-:W-:Y:S02]  /*1520*/  UIADD3 UR4, UPT, UPT, UR13, -0x1, URZ ;  /* 0xffffffff0d047890 */ /* 0x000fe4000fffe0ff */
[----:B------:R-:W-:Y:S02]  /*1530*/  UISETP.LT.U32.AND UP0, UPT, UR15, 0x7, UPT ;  /* 0x000000070f00788c */ /* 0x000fe4000bf01070 */
[----:B------:R-:W-:Y:S02]  /*1540*/  UISETP.GE.U32.AND UP1, UPT, UR4, -0x7f, UPT ;  /* 0xffffff810400788c */ /* 0x000fe4000bf26070 */
[----:B------:R-:W-:Y:S02]  /*1550*/  USEL UR14, UR15, 0x7, UP0 ;  /* 0x000000070f0e7887 */ /* 0x000fe40008000000 */
[----:B------:R-:W-:-:S02]  /*1560*/  UIADD3 UR13, UPT, UPT, UR13, 0x7e, URZ ;  /* 0x0000007e0d0d7890 */ /* 0x000fc4000fffe0ff */
[----:B------:R-:W-:Y:S02]  /*1570*/  UIADD3 UR5, UPT, UPT, UR14, -0x1, URZ ;  /* 0xffffffff0e057890 */ /* 0x000fe4000fffe0ff */
[----:B------:R-:W-:-:S03]  /*1580*/  UIADD3 UR7, UPT, UPT, UR15, -UR14, URZ ;  /* 0x8000000e0f077290 */ /* 0x000fc6000fffe0ff */
[----:B------:R-:W-:-:S04]  /*1590*/  @UP1 UIADD3 UR5, UPT, UPT, UR14, URZ, URZ ;  /* 0x000000ff0e051290 */ /* 0x000fc8000fffe0ff */
[----:B--2---:R-:W-:-:S12]  /*15a0*/  UIADD3 UR5, UPT, UPT, UR5, 0x1, URZ ;  /* 0x0000000105057890 */ /* 0x004fd8000fffe0ff */
.L_x_35:
[----:B------:R-:W-:Y:S01]  /*15b0*/  UISETP.NE.AND UP0, UPT, UR37, URZ, UPT ;  /* 0x000000ff2500728c */ /* 0x000fe2000bf05270 */
[----:B------:R-:W1:Y:S08]  /*15c0*/  S2UR UR37, SR_CgaCtaId ;  /* 0x00000000002579c3 */ /* 0x000e700000008800 */
[----:B------:R-:W-:Y:S05]  /*15d0*/  BRA.U UP0, `(.L_x_18) ;  /* 0x0000000100347547 */ /* 0x000fea000b800000 */
[----:B------:R-:W2:Y:S01]  /*15e0*/  S2R R2, SR_CgaCtaId ;  /* 0x0000000000027919 */ /* 0x000ea20000008800 */
[----:B------:R-:W-:-:S04]  /*15f0*/  MOV R3, 0x400 ;  /* 0x0000040000037802 */ /* 0x000fc80000000f00 */
[----:B--2---:R-:W-:Y:S02]  /*1600*/  LEA R3, R2, R3, 0x18 ;  /* 0x0000000302037211 */ /* 0x004fe400078ec0ff */
[----:B------:R-:W-:-:S03]  /*1610*/  SHF.L.U32 R2, R8, 0x1f, RZ ;  /* 0x0000001f08027819 */ /* 0x000fc600000006ff */
[----:B------:R-:W-:-:S04]  /*1620*/  IMAD R3, R10, 0x8, R3 ;  /* 0x000000080a037824 */ /* 0x000fc800078e0203 */
[----:B------:R-:W2:Y:S02]  /*1630*/  SYNCS.PHASECHK.TRANS64.TRYWAIT P0, [R3+URZ+0x130], R2 ;  /* 0x00013002030075a7 */ /* 0x000ea400080011ff */
[----:B--2---:R-:W-:Y:S05]  /*1640*/  @!P0 BRA `(.L_x_19) ;  /* 0x0000006800888947 */ /* 0x004fea0003800000 */
.L_x_134:
[----:B------:R-:W-:Y:S01]  /*1650*/  VIADD R10, R10, 0x1 ;  /* 0x000000010a0a7836 */ /* 0x000fe20000000000 */
[----:B------:R2:W-:Y:S04]  /*1660*/  SYNCS.ARRIVE.TRANS64.A1T0 RZ, [R3+URZ+0x120], RZ ;  /* 0x000120ff03ff79a7 */ /* 0x0005e800081000ff */
[----:B------:R-:W-:-:S04]  /*1670*/  ISETP.NE.AND P0, PT, R10, 0x2, PT ;  /* 0x000000020a00780c */ /* 0x000fc80003f05270 */
[----:B------:R-:W-:Y:S02]  /*1680*/  SEL R10, R10, RZ, P0 ;  /* 0x000000ff0a0a7207 */ /* 0x000fe40000000000 */
[----:B--2---:R-:W-:-:S04]  /*1690*/  SEL R3, RZ, 0x1, P0 ;  /* 0x00000001ff037807 */ /* 0x004fc80000000000 */
[----:B------:R-:W-:-:S07]  /*16a0*/  LOP3.LUT R8, R8, R3, RZ, 0x3c, !PT ;  /* 0x0000000308087212 */ /* 0x000fce00078e3cff */
.L_x_18:
[----:B------:R-:W-:Y:S01]  /*16b0*/  UMOV UR4, 0x400 ;  /* 0x0000040000047882 */ /* 0x000fe20000000000 */
[----:B------:R-:W-:Y:S01]  /*16c0*/  SHF.L.U32 R2, R15, 0x1f, RZ ;  /* 0x0000001f0f027819 */ /* 0x000fe200000006ff */
[----:B-1----:R-:W-:Y:S01]  /*16d0*/  ULEA UR4, UR37, UR4, 0x18 ;  /* 0x0000000425047291 */ /* 0x002fe2000f8ec0ff */
[----:B------:R-:W-:Y:S01]  /*16e0*/  R2UR UR35, R21 ;  /* 0x00000000152372ca */ /* 0x000fe200000e0000 */
[----:B------:R-:W-:Y:S01]  /*16f0*/  UISETP.GE.U32.AND UP0, UPT, UR13, 0x7f, UPT ;  /* 0x0000007f0d00788c */ /* 0x000fe2000bf06070 */
[----:B------:R-:W-:Y:S01]  /*1700*/  R2UR UR11, R20 ;  /* 0x00000000140b72ca */ /* 0x000fe200000e0000 */
[----:B------:R-:W-:Y:S01]  /*1710*/  ULEA UR8, UR6, UR4, 0x3 ;  /* 0x0000000406087291 */ /* 0x000fe2000f8e18ff */
[----:B------:R-:W-:-:S08]  /*1720*/  UMOV UR24, URZ ;  /* 0x000000ff00187c82 */ /* 0x000fd00008000000 */
[----:B------:R1:W2:Y:S01]  /*1730*/  SYNCS.PHASECHK.TRANS64.TRYWAIT P0, [UR8+0x38], R2 ;  /* 0x00003802ff0075a7 */ /* 0x0002a20008001108 */
[----:B------:R-:W-:Y:S02]  /*1740*/  USHF.L.U32 UR35, UR35, 0x6, URZ ;  /* 0x0000000623237899 */ /* 0x000fe400080006ff */
[----:B------:R-:W-:Y:S01]  /*1750*/  USHF.L.U32 UR11, UR11, 0x7, URZ ;  /* 0x000000070b0b7899 */ /* 0x000fe200080006ff */
[----:B------:R-:W-:Y:S11]  /*1760*/  BRA.U !UP0, `(.L_x_20) ;  /* 0x0000000108a87547 */ /* 0x000ff6000b800000 */
[----:B------:R-:W-:Y:S01]  /*1770*/  UMOV UR16, URZ ;  /* 0x000000ff00107c82 */ /* 0x000fe20008000000 */
[----:B------:R-:W-:-:S05]  /*1780*/  UMOV UR17, UR6 ;  /* 0x0000000600117c82 */ /* 0x000fca0008000000 */
.L_x_25:
[----:B-1----:R-:W-:Y:S01]  /*1790*/  ULEA UR33, UR17, UR4, 0x3 ;  /* 0x0000000411217291 */ /* 0x002fe2000f8e18ff */
[----:B--2---:R-:W-:Y:S01]  /*17a0*/  @!P5 MOV R3, 0x6000 ;  /* 0x000060000003d802 */ /* 0x004fe20000000f00 */
[----:B--2---:R-:W-:Y:S10]  /*17b0*/  @P0 BRA `(.L_x_21) ;  /* 0x00000000000c0947 */ /* 0x004ff40003800000 */
[----:B------:R-:W-:-:S04]  /*17c0*/  SHF.L.U32 R5, R15, 0x1f, RZ ;  /* 0x0000001f0f057819 */ /* 0x000fc800000006ff */
[----:B------:R-:W2:Y:S02]  /*17d0*/  SYNCS.PHASECHK.TRANS64.TRYWAIT P0, [UR33+0x38], R5 ;  /* 0x00003805ff0075a7 */ /* 0x000ea40008001121 */
[----:B--2---:R-:W-:Y:S05]  /*17e0*/  @!P0 BRA `(.L_x_22) ;  /* 0x0000006800348947 */ /* 0x004fea0003800000 */
.L_x_21:
[----:B------:R2:W-:Y:S01]  /*17f0*/  @!P5 SYNCS.ARRIVE.TRANS64 RZ, [UR33], R3 ;  /* 0x00000003ffffd9a7 */ /* 0x0005e20008000021 */
[----:B------:R-:W-:Y:S04]  /*1800*/  BSSY.RECONVERGENT B0, `(.L_x_23) ;  /* 0x0000003000007945 */ /* 0x000fe80003800200 */
[----:B------:R-:W-:Y:S05]  /*1810*/  @P4 BRA `(.L_x_24) ;  /* 0x0000000000044947 */ /* 0x000fea0003800000 */
[----:B------:R-:W-:Y:S05]  /*1820*/  BPT.TRAP 0x1 ;  /* 0x000000040000795c */ /* 0x000fea0000300000 */
.L_x_24:
[----:B------:R-:W-:Y:S05]  /*1830*/  BSYNC.RECONVERGENT B0 ;  /* 0x0000000000007941 */ /* 0x000fea0003800200 */
.L_x_23:
[----:B------:R-:W-:Y:S02]  /*1840*/  UIADD3 UR6, UPT, UPT, UR17, 0x1, URZ ;  /* 0x0000000111067890 */ /* 0x000fe4000fffe0ff */
[----:B------:R-:W-:Y:S02]  /*1850*/  ULEA UR32, UR17, UR4, 0xd ;  /* 0x0000000411207291 */ /* 0x000fe4000f8e68ff */
[----:B------:R-:W-:Y:S02]  /*1860*/  UISETP.NE.AND UP0, UPT, UR6, 0x7, UPT ;  /* 0x000000070600788c */ /* 0x000fe4000bf05270 */
[----:B------:R-:W-:Y:S02]  /*1870*/  UIADD3 UR26, UP1, UPT, UR22, 0x80, URZ ;  /* 0x00000080161a7890 */ /* 0x000fe4000ff3e0ff */
[----:B------:R-:W-:Y:S02]  /*1880*/  USEL UR9, URZ, 0x1, UP0 ;  /* 0x00000001ff097887 */ /* 0x000fe40008000000 */
[----:B------:R-:W-:-:S02]  /*1890*/  USEL UR6, UR6, URZ, UP0 ;  /* 0x000000ff06067287 */ /* 0x000fc40008000000 */
[----:B------:R-:W-:Y:S02]  /*18a0*/  UIADD3 UR20, UP0, UPT, UR22, 0x180, URZ ;  /* 0x0000018016147890 */ /* 0x000fe4000ff1e0ff */
[----:B------:R-:W-:Y:S01]  /*18b0*/  ULEA UR8, UR6, UR4, 0x3 ;  /* 0x0000000406087291 */ /* 0x000fe2000f8e18ff */
[----:B------:R-:W-:Y:S01]  /*18c0*/  LOP3.LUT R15, R15, UR9, RZ, 0x3c, !PT ;  /* 0x000000090f0f7c12 */ /* 0x000fe2000f8e3cff */
[----:B------:R-:W-:Y:S02]  /*18d0*/  USHF.L.U32 UR34, UR16, 0x6, URZ ;  /* 0x0000000610227899 */ /* 0x000fe400080006ff */
[----:B------:R-:W-:Y:S01]  /*18e0*/  UIADD3.X UR27, UPT, UPT, URZ, UR23, URZ, UP1, !UPT ;  /* 0x00000017ff1b7290 */ /* 0x000fe20008ffe4ff */
[----:B-1----:R-:W-:Y:S01]  /*18f0*/  SHF.L.U32 R2, R15, 0x1f, RZ ;  /* 0x0000001f0f027819 */ /* 0x002fe200000006ff */
[----:B------:R-:W-:Y:S02]  /*1900*/  UIADD3 UR32, UPT, UPT, UR32, 0x4400, URZ ;  /* 0x0000440020207890 */ /* 0x000fe4000fffe0ff */
[----:B------:R-:W-:Y:S01]  /*1910*/  UIADD3.X UR21, UPT, UPT, URZ, UR23, URZ, UP0, !UPT ;  /* 0x00000017ff157290 */ /* 0x000fe200087fe4ff */
[----:B------:R1:W1:Y:S01]  /*1920*/  SYNCS.PHASECHK.TRANS64.TRYWAIT P0, [UR8+0x38], R2 ;  /* 0x00003802ff0075a7 */ /* 0x0002620008001108 */
[----:B------:R-:W-:Y:S01]  /*1930*/  ULEA UR8, UR17, UR4, 0xe ;  /* 0x0000000411087291 */ /* 0x000fe2000f8e70ff */
[----:B------:R-:W-:Y:S01]  /*1940*/  UMOV UR18, 0x0 ;  /* 0x0000000000127882 */ /* 0x000fe20000000000 */
[----:B------:R-:W-:-:S02]  /*1950*/  UMOV UR19, 0x10000000 ;  /* 0x1000000000137882 */ /* 0x000fc40000000000 */
[----:B------:R-:W-:Y:S01]  /*1960*/  UIADD3 UR8, UPT, UPT, UR8, 0x12400, URZ ;  /* 0x0001240008087890 */ /* 0x000fe2000fffe0ff */
[----:B------:R1:W-:Y:S01]  /*1970*/  UTMALDG.3D [UR32], [UR26], desc[UR18] ;  /* 0x000012201a0075b4 */ /* 0x0003e20008011000 */
[----:B------:R-:W-:Y:S01]  /*1980*/  UMOV UR12, UR36 ;  /* 0x00000024000c7c82 */ /* 0x000fe20008000000 */
[----:B------:R-:W-:Y:S01]  /*1990*/  UMOV UR9, UR33 ;  /* 0x0000002100097c82 */ /* 0x000fe20008000000 */
[----:B------:R-:W-:Y:S01]  /*19a0*/  UMOV UR10, UR34 ;  /* 0x00000022000a7c82 */ /* 0x000fe20008000000 */
[----:B------:R-:W-:Y:S01]  /*19b0*/  UIADD3 UR16, UPT, UPT, UR16, 0x1, URZ ;  /* 0x0000000110107890 */ /* 0x000fe2000fffe0ff */
[----:B------:R-:W-:Y:S01]  /*19c0*/  UMOV UR24, UR5 ;  /* 0x0000000500187c82 */ /* 0x000fe20008000000 */
[----:B------:R-:W-:Y:S02]  /*19d0*/  UMOV UR17, UR6 ;  /* 0x0000000600117c82 */ /* 0x000fe40008000000 */
[----:B------:R1:W-:Y:S01]  /*19e0*/  UTMALDG.3D [UR8], [UR20], desc[UR18] ;  /* 0x00001208140075b4 */ /* 0x0003e20008011000 */
[----:B------:R-:W-:-:S09]  /*19f0*/  UISETP.NE.AND UP0, UPT, UR16, UR5, UPT ;  /* 0x000000051000728c */ /* 0x000fd2000bf05270 */
[----:B------:R-:W-:Y:S05]  /*1a00*/  BRA.U UP0, `(.L_x_25) ;  /* 0xfffffffd00607547 */ /* 0x000fea000b83ffff */
.L_x_20:
[----:B-1----:R-:W-:Y:S01]  /*1a10*/  ULEA UR8, UR6, UR4, 0x3 ;  /* 0x0000000406087291 */ /* 0x002fe2000f8e18ff */
[----:B------:R-:W-:Y:S01]  /*1a20*/  SHF.L.U32 R2, R15, 0x1f, RZ ;  /* 0x0000001f0f027819 */ /* 0x000fe200000006ff */
[----:B------:R-:W-:Y:S01]  /*1a30*/  @!P1 SYNCS.ARRIVE.TRANS64.A1T0 RZ, [UR4+0xb8], RZ ;  /* 0x0000b8ffffff99a7 */ /* 0x000fe20008100004 */
[----:B------:R-:W-:-:S06]  /*1a40*/  UISETP.GT.AND UP0, UPT, UR15, UR14, UPT ;  /* 0x0000000e0f00728c */ /* 0x000fcc000bf04270 */
[----:B--2---:R1:W2:Y:S03]  /*1a50*/  SYNCS.PHASECHK.TRANS64.TRYWAIT P0, [UR8+0x38], R2 ;  /* 0x00003802ff0075a7 */ /* 0x0042a60008001108 */
[----:B------:R-:W-:Y:S05]  /*1a60*/  BRA.U !UP0, `(.L_x_26) ;  /* 0x0000000108ac7547 */ /* 0x000fea000b800000 */
[----:B------:R-:W-:Y:S01]  /*1a70*/  UIADD3 UR21, UPT, UPT, UR7, UR24, URZ ;  /* 0x0000001807157290 */ /* 0x000fe2000fffe0ff */
[----:B------:R-:W-:-:S11]  /*1a80*/  UMOV UR25, UR6 ;  /* 0x0000000600197c82 */ /* 0x000fd60008000000 */
.L_x_31:
[----:B-1----:R-:W-:Y:S01]  /*1a90*/  ULEA UR17, UR25, UR4, 0x3 ;  /* 0x0000000419117291 */ /* 0x002fe2000f8e18ff */
[----:B--2---:R-:W-:Y:S01]  /*1aa0*/  @!P5 MOV R3, 0x6000 ;  /* 0x000060000003d802 */ /* 0x004fe20000000f00 */
[----:B--2---:R-:W-:Y:S10]  /*1ab0*/  @P0 BRA `(.L_x_27) ;  /* 0x00000000000c0947 */ /* 0x004ff40003800000 */
[----:B------:R-:W-:-:S04]  /*1ac0*/  SHF.L.U32 R5, R15, 0x1f, RZ ;  /* 0x0000001f0f057819 */ /* 0x000fc800000006ff */
[----:B------:R-:W2:Y:S02]  /*1ad0*/  SYNCS.PHASECHK.TRANS64.TRYWAIT P0, [UR17+0x38], R5 ;  /* 0x00003805ff0075a7 */ /* 0x000ea40008001111 */
[----:B--2---:R-:W-:Y:S05]  /*1ae0*/  @!P0 BRA `(.L_x_28) ;  /* 0x00000064008c8947 */ /* 0x004fea0003800000 */
.L_x_27:
[----:B------:R2:W-:Y:S01]  /*1af0*/  @!P5 SYNCS.ARRIVE.TRANS64 RZ, [UR17], R3 ;  /* 0x00000003ffffd9a7 */ /* 0x0005e20008000011 */
[----:B------:R-:W-:Y:S04]  /*1b00*/  BSSY.RECONVERGENT B0, `(.L_x_29) ;  /* 0x0000003000007945 */ /* 0x000fe80003800200 */
[----:B------:R-:W-:Y:S05]  /*1b10*/  @P4 BRA `(.L_x_30) ;  /* 0x0000000000044947 */ /* 0x000fea0003800000 */
[----:B------:R-:W-:Y:S05]  /*1b20*/  BPT.TRAP 0x1 ;  /* 0x000000040000795c */ /* 0x000fea0000300000 */
.L_x_30:
[----:B------:R-:W-:Y:S05]  /*1b30*/  BSYNC.RECONVERGENT B0 ;  /* 0x0000000000007941 */ /* 0x000fea0003800200 */
.L_x_29:
        /* <DEDUP_REMOVED lines=10> */
[----:B------:R-:W-:Y:S01]  /*1be0*/  UIADD3 UR16, UPT, UPT, UR16, 0x4400, URZ ;  /* 0x0000440010107890 */ /* 0x000fe2000fffe0ff */
[----:B-1----:R-:W-:Y:S01]  /*1bf0*/  SHF.L.U32 R2, R15, 0x1f, RZ ;  /* 0x0000001f0f027819 */ /* 0x002fe200000006ff */
[----:B------:R-:W-:Y:S02]  /*1c00*/  UIADD3.X UR31, UPT, UPT, URZ, UR23, URZ, UP1, !UPT ;  /* 0x00000017ff1f7290 */ /* 0x000fe40008ffe4ff */
[----:B------:R-:W-:Y:S01]  /*1c10*/  UIADD3.X UR29, UPT, UPT, URZ, UR23, URZ, UP0, !UPT ;  /* 0x00000017ff1d7290 */ /* 0x000fe200087fe4ff */
[----:B------:R1:W1:Y:S01]  /*1c20*/  SYNCS.PHASECHK.TRANS64.TRYWAIT P0, [UR8+0x38], R2 ;  /* 0x00003802ff0075a7 */ /* 0x0002620008001108 */
[----:B------:R-:W-:Y:S01]  /*1c30*/  ULEA UR8, UR25, UR4, 0xe ;  /* 0x0000000419087291 */ /* 0x000fe2000f8e70ff */
[----:B------:R-:W-:Y:S01]  /*1c40*/  UMOV UR26, 0x0 ;  /* 0x00000000001a7882 */ /* 0x000fe20000000000 */
[----:B------:R-:W-:-:S02]  /*1c50*/  UMOV UR27, 0x10000000 ;  /* 0x10000000001b7882 */ /* 0x000fc40000000000 */
[----:B------:R-:W-:Y:S01]  /*1c60*/  UIADD3 UR8, UPT, UPT, UR8, 0x12400, URZ ;  /* 0x0001240008087890 */ /* 0x000fe2000fffe0ff */
[----:B------:R-:W-:Y:S01]  /*1c70*/  UMOV UR19, UR35 ;  /* 0x0000002300137c82 */ /* 0x000fe20008000000 */
[----:B------:R-:W-:Y:S01]  /*1c80*/  UMOV UR20, UR36 ;  /* 0x0000002400147c82 */ /* 0x000fe20008000000 */
[----:B------:R-:W-:Y:S01]  /*1c90*/  UMOV UR12, UR36 ;  /* 0x00000024000c7c82 */ /* 0x000fe20008000000 */
[----:B------:R-:W-:Y:S01]  /*1ca0*/  UMOV UR9, UR17 ;  /* 0x0000001100097c82 */ /* 0x000fe20008000000 */
[----:B------:R-:W-:Y:S01]  /*1cb0*/  UMOV UR10, UR18 ;  /* 0x00000012000a7c82 */ /* 0x000fe20008000000 */
[----:B------:R1:W-:Y:S01]  /*1cc0*/  UTMALDG.3D [UR16], [UR30], desc[UR26] ;  /* 0x00001a101e0075b4 */ /* 0x0003e20008011000 */
[----:B------:R-:W-:Y:S01]  /*1cd0*/  UIADD3 UR24, UPT, UPT, UR24, 0x1, URZ ;  /* 0x0000000118187890 */ /* 0x000fe2000fffe0ff */
[----:B------:R-:W-:-:S03]  /*1ce0*/  UMOV UR25, UR6 ;  /* 0x0000000600197c82 */ /* 0x000fc60008000000 */
[----:B------:R-:W-:Y:S01]  /*1cf0*/  UISETP.NE.AND UP0, UPT, UR24, UR21, UPT ;  /* 0x000000151800728c */ /* 0x000fe2000bf05270 */
[----:B------:R1:W-:Y:S08]  /*1d00*/  UTMALDG.3D [UR8], [UR28], desc[UR26] ;  /* 0x00001a081c0075b4 */ /* 0x0003f00008011000 */
[----:B------:R-:W-:Y:S05]  /*1d10*/  BRA.U UP0, `(.L_x_31) ;  /* 0xfffffffd005c7547 */ /* 0x000fea000b83ffff */
.L_x_26:
[----:B-1----:R-:W-:Y:S01]  /*1d20*/  LEA R2, R14, UR4, 0x3 ;  /* 0x000000040e027c11 */ /* 0x002fe2000f8e18ff */
[----:B------:R-:W-:Y:S01]  /*1d30*/  NOP ;  /* 0x0000000000007918 */ /* 0x000fe20000000000 */
[----:B--2---:R-:W-:Y:S02]  /*1d40*/  SHF.L.U32 R3, R12, 0x1f, RZ ;  /* 0x0000001f0c037819 */ /* 0x004fe400000006ff */
[----:B------:R-:W-:Y:S02]  /*1d50*/  LEA R4, R14, UR4, 0x4 ;  /* 0x000000040e047c11 */ /* 0x000fe4000f8e20ff */
[----:B------:R-:W1:Y:S02]  /*1d60*/  SYNCS.PHASECHK.TRANS64.TRYWAIT P0, [R2+URZ+0xc0], R3 ;  /* 0x0000c003020075a7 */ /* 0x000e6400080011ff */
[----:B-1----:R-:W-:Y:S05]  /*1d70*/  @!P0 BRA `(.L_x_32) ;  /* 0x0000006400008947 */ /* 0x002fea0003800000 */
.L_x_137:
[----:B------:R-:W2:Y:S01]  /*1d80*/  LDS.128 R4, [R4+0x150] ;  /* 0x0001500004047984 */ /* 0x000ea20000000c00 */
[----:B---3--:R-:W-:Y:S01]  /*1d90*/  ISETP.GE.AND P0, PT, R26, 0x1, PT ;  /* 0x000000011a00780c */ /* 0x008fe20003f06270 */
[----:B-1----:R-:W-:Y:S01]  /*1da0*/  VIADD R2, R2, 0xd0 ;  /* 0x000000d002027836 */ /* 0x002fe20000000000 */
[----:B------:R-:W-:Y:S01]  /*1db0*/  @!PT LDS RZ, [RZ] ;  /* 0x00000000fffff984 */ /* 0x000fe20000000800 */
[----:B------:R-:W-:Y:S01]  /*1dc0*/  @!PT LDS RZ, [RZ] ;  /* 0x00000000fffff984 */ /* 0x000fe20000000800 */
[----:B------:R-:W-:Y:S01]  /*1dd0*/  @!PT LDS RZ, [RZ] ;  /* 0x00000000fffff984 */ /* 0x000fe20000000800 */
[----:B------:R-:W-:Y:S01]  /*1de0*/  @!PT LDS RZ, [RZ] ;  /* 0x00000000fffff984 */ /* 0x000fe20000000800 */
[----:B------:R1:W-:Y:S06]  /*1df0*/  MEMBAR.ALL.CTA ;  /* 0x0000000000007992 */ /* 0x0003ec0000008000 */
[----:B-1----:R-:W1:Y:S01]  /*1e00*/  FENCE.VIEW.ASYNC.S ;  /* 0x00000000000073c6 */ /* 0x002e620000000000 */
[----:B------:R-:W-:-:S04]  /*1e10*/  PRMT R2, RZ, 0x654, R2 ;  /* 0x00000654ff027816 */ /* 0x000fc80000000002 */
[----:B-1----:R1:W-:Y:S01]  /*1e20*/  SYNCS.ARRIVE.TRANS64.RED.A1T0 RZ, [R2+URZ], RZ ;  /* 0x000000ff02ff79a7 */ /* 0x0023e200081004ff */
[----:B--2---:R-:W-:-:S13]  /*1e30*/  LOP3.LUT P2, RZ, R6, 0x1, RZ, 0xc0, !PT ;  /* 0x0000000106ff7812 */ /* 0x004fda000784c0ff */
[----:B------:R-:W-:Y:S01]  /*1e40*/  @P2 SHF.R.U32.HI R3, RZ, 0x10, R5 ;  /* 0x00000010ff032819 */ /* 0x000fe20000011605 */
[----:B------:R-:W-:Y:S01]  /*1e50*/  VOTEU.ANY UP0, P2 ;  /* 0x0000000000ff7886 */ /* 0x000fe20001000100 */
[----:B------:R-:W-:Y:S02]  /*1e60*/  @P2 MOV R13, R4 ;  /* 0x00000004000d2202 */ /* 0x000fe40000000f00 */
[----:B------:R-:W-:Y:S02]  /*1e70*/  @P2 R2UR.BROADCAST UR8, R3 ;  /* 0x00000000030822ca */ /* 0x000fe400008e0000 */
[----:B------:R-:W-:-:S11]  /*1e80*/  @P2 LOP3.LUT R11, R5, 0xffff, RZ, 0xc0, !PT ;  /* 0x0000ffff050b2812 */ /* 0x000fd600078ec0ff */
[----:B------:R-:W-:Y:S01]  /*1e90*/  @UP0 UMOV UR36, UR8 ;  /* 0x0000000800240c82 */ /* 0x000fe20008000000 */
[----:B-1----:R-:W-:Y:S05]  /*1ea0*/  @!P0 BRA `(.L_x_33) ;  /* 0x0000000000b88947 */ /* 0x002fea0003800000 */
[----:B------:R-:W4:Y:S01]  /*1eb0*/  LDC.64 R4, c[0x0][0xb18] ;  /* 0x0002c600ff047b82 */ /* 0x000f220000000a00 */
[----:B------:R-:W-:-:S07]  /*1ec0*/  ISETP.NE.AND P3, PT, R26, 0x1, PT ;  /* 0x000000011a00780c */ /* 0x000fce0003f65270 */
[----:B------:R-:W1:Y:S08]  /*1ed0*/  LDC.64 R6, c[0x0][0xb10] ;  /* 0x0002c400ff067b82 */ /* 0x000e700000000a00 */
[----:B------:R-:W2:Y:S08]  /*1ee0*/  LDC R16, c[0x0][0xb20] ;  /* 0x0002c800ff107b82 */ /* 0x000eb00000000800 */
[----:B------:R-:W3:Y:S01]  /*1ef0*/  LDC R18, c[0x0][0xb0c] ;  /* 0x0002c300ff127b82 */ /* 0x000ee20000000800 */
[----:B----4-:R-:W-:Y:S01]  /*1f00*/  IMAD.HI.U32 R17, R0, R5, RZ ;  /* 0x0000000500117227 */ /* 0x010fe200078e00ff */
[----:B------:R-:W-:-:S03]  /*1f10*/  ISETP.NE.AND P0, PT, R4, 0x1, PT ;  /* 0x000000010400780c */ /* 0x000fc60003f05270 */
[----:B------:R-:W-:-:S03]  /*1f20*/  IMAD.HI.U32 R5, R11, R5, RZ ;  /* 0x000000050b057227 */ /* 0x000fc600078e00ff */
[----:B------:R-:W4:Y:S01]  /*1f30*/  LDC.64 R2, c[0x0][0xb28] ;  /* 0x0002ca00ff027b82 */ /* 0x000f220000000a00 */
[----:B-1----:R-:W-:-:S04]  /*1f40*/  IMAD.HI.U32 R20, R9, R6, RZ ;  /* 0x0000000609147227 */ /* 0x002fc800078e00ff */
[----:B------:R-:W-:Y:S01]  /*1f50*/  IMAD.HI.U32 R22, R13, R6, RZ ;  /* 0x000000060d167227 */ /* 0x000fe200078e00ff */
[----:B------:R-:W-:Y:S02]  /*1f60*/  SHF.R.U32.HI R20, RZ, R7, R20 ;  /* 0x00000007ff147219 */ /* 0x000fe40000011614 */
[-C--:B--2---:R-:W-:Y:S02]  /*1f70*/  SHF.R.U32.HI R17, RZ, R16.reuse, R17 ;  /* 0x00000010ff117219 */ /* 0x084fe40000011611 */
[----:B------:R-:W-:Y:S02]  /*1f80*/  SHF.R.U32.HI R16, RZ, R16, R5 ;  /* 0x00000010ff107219 */ /* 0x000fe40000011605 */
[----:B------:R-:W-:Y:S02]  /*1f90*/  SEL R17, R0, R17, !P0 ;  /* 0x0000001100117207 */ /* 0x000fe40004000000 */
[----:B------:R-:W-:Y:S02]  /*1fa0*/  SHF.R.U32.HI R22, RZ, R7, R22 ;  /* 0x00000007ff167219 */ /* 0x000fe40000011616 */
[----:B---3--:R-:W-:-:S02]  /*1fb0*/  ISETP.NE.AND P1, PT, R18, 0x1, PT ;  /* 0x000000011200780c */ /* 0x008fc40003f25270 */
[----:B------:R-:W-:Y:S02]  /*1fc0*/  SEL R5, R11, R16, !P0 ;  /* 0x000000100b057207 */ /* 0x000fe40004000000 */
[----:B------:R-:W-:Y:S02]  /*1fd0*/  SEL R19, R9, R20, !P1 ;  /* 0x0000001409137207 */ /* 0x000fe40004800000 */
[----:B------:R-:W-:Y:S01]  /*1fe0*/  SEL R7, R13, R22, !P1 ;  /* 0x000000160d077207 */ /* 0x000fe20004800000 */
[----:B----4-:R-:W-:-:S04]  /*1ff0*/  IMAD.HI.U32 R20, R17, R2, RZ ;  /* 0x0000000211147227 */ /* 0x010fc800078e00ff */
[----:B------:R-:W-:Y:S01]  /*2000*/  IMAD.HI.U32 R6, R19, R2, RZ ;  /* 0x0000000213067227 */ /* 0x000fe200078e00ff */
[----:B------:R-:W-:-:S04]  /*2010*/  @P3 SHF.R.U32.HI R17, RZ, R3, R20 ;  /* 0x00000003ff113219 */ /* 0x000fc80000011614 */
        /* <DEDUP_REMOVED lines=8> */
[----:B------:R-:W-:-:S04]  /*20a0*/  @!P0 IMAD.HI.U32 R16, R7, R2, RZ ;  /* 0x0000000207108227 */ /* 0x000fc800078e00ff */
[----:B------:R-:W-:Y:S01]  /*20b0*/  IMAD.MOV R2, RZ, RZ, -R6 ;  /* 0x000000ffff027224 */ /* 0x000fe200078e0a06 */
[----:B------:R-:W-:-:S03]  /*20c0*/  @!P0 SHF.R.U32.HI R16, RZ, R3, R16 ;  /* 0x00000003ff108219 */ /* 0x000fc60000011610 */
[----:B------:R-:W-:Y:S01]  /*20d0*/  IMAD R2, R26, R2, R5 ;  /* 0x000000021a027224 */ /* 0x000fe200078e0205 */
[----:B------:R-:W-:Y:S02]  /*20e0*/  @!P0 SEL R3, R7, R16, !P3 ;  /* 0x0000001007038207 */ /* 0x000fe40005800000 */
[----:B------:R-:W-:-:S03]  /*20f0*/  IADD3 R16, PT, PT, -R5, RZ, RZ ;  /* 0x000000ff05107210 */ /* 0x000fc60007ffe1ff */
[--C-:B------:R-:W-:Y:S02]  /*2100*/  @!P0 IMAD.IADD R6, R6, 0x1, -R3.reuse ;  /* 0x0000000106068824 */ /* 0x100fe400078e0a03 */
[----:B------:R-:W-:Y:S01]  /*2110*/  @!P0 IMAD R3, R2, R19, R3 ;  /* 0x0000001302038224 */ /* 0x000fe200078e0203 */
[----:B------:R-:W-:Y:S01]  /*2120*/  IADD3 R2, PT, PT, -R7, RZ, RZ ;  /* 0x000000ff07027210 */ /* 0x000fe20007ffe1ff */
[----:B------:R-:W-:Y:S02]  /*2130*/  @!P0 IMAD R5, R26, R6, R7 ;  /* 0x000000061a058224 */ /* 0x000fe400078e0207 */
[----:B------:R-:W-:Y:S02]  /*2140*/  IMAD R11, R4, R16, R11 ;  /* 0x00000010040b7224 */ /* 0x000fe400078e020b */
[----:B------:R-:W-:Y:S02]  /*2150*/  @!P0 IMAD.MOV.U32 R7, RZ, RZ, R3 ;  /* 0x000000ffff078224 */ /* 0x000fe400078e0003 */
[----:B------:R-:W-:-:S02]  /*2160*/  IMAD R2, R18, R2, R13 ;  /* 0x0000000212027224 */ /* 0x000fc400078e020d */
[----:B------:R-:W-:Y:S02]  /*2170*/  IMAD R11, R5, R4, R11 ;  /* 0x00000004050b7224 */ /* 0x000fe400078e020b */
[----:B------:R-:W-:Y:S02]  /*2180*/  IMAD R13, R7, R18, R2 ;  /* 0x00000012070d7224 */ /* 0x000fe400078e0202 */
.L_x_33:
[----:B------:R-:W1:Y:S02]  /*2190*/  LDCU UR8, c[0x0][0xb30] ;  /* 0x00016600ff0877ac */ /* 0x000e640008000800 */
[----:B-1----:R-:W-:-:S09]  /*21a0*/  UISETP.NE.AND UP0, UPT, UR8, 0x1, UPT ;  /* 0x000000010800788c */ /* 0x002fd2000bf05270 */
[----:B------:R-:W-:Y:S05]  /*21b0*/  BRA.U UP0, `(.L_x_34) ;  /* 0x0000000100407547 */ /* 0x000fea000b800000 */
[----:B------:R-:W1:Y:S08]  /*21c0*/  LDC.64 R4, c[0x0][0xb10] ;  /* 0x0002c400ff047b82 */ /* 0x000e700000000a00 */
[----:B------:R-:W2:Y:S08]  /*21d0*/  LDC.64 R2, c[0x0][0xb18] ;  /* 0x0002c600ff027b82 */ /* 0x000eb00000000a00 */
[----:B------:R-:W3:Y:S08]  /*21e0*/  LDC R6, c[0x0][0xb20] ;  /* 0x0002c800ff067b82 */ /* 0x000ef00000000800 */
[----:B------:R-:W4:Y:S01]  /*21f0*/  LDC R16, c[0x0][0xb0c] ;  /* 0x0002c300ff107b82 */ /* 0x000f220000000800 */
[----:B-1----:R-:W-:-:S05]  /*2200*/  IMAD.HI.U32 R4, R13, R4, RZ ;  /* 0x000000040d047227 */ /* 0x002fca00078e00ff */
[----:B------:R-:W-:Y:S01]  /*2210*/  SHF.R.U32.HI R4, RZ, R5, R4 ;  /* 0x00000005ff047219 */ /* 0x000fe20000011604 */
[----:B--2---:R-:W-:Y:S01]  /*2220*/  IMAD.HI.U32 R3, R11, R3, RZ ;  /* 0x000000030b037227 */ /* 0x004fe200078e00ff */
[----:B------:R-:W-:-:S04]  /*2230*/  ISETP.NE.AND P0, PT, R2, 0x1, PT ;  /* 0x000000010200780c */ /* 0x000fc80003f05270 */
[----:B---3--:R-:W-:-:S04]  /*2240*/  SHF.R.U32.HI R6, RZ, R6, R3 ;  /* 0x00000006ff067219 */ /* 0x008fc80000011603 */
[----:B------:R-:W-:Y:S02]  /*2250*/  SEL R3, R11, R6, !P0 ;  /* 0x000000060b037207 */ /* 0x000fe40004000000 */
[----:B----4-:R-:W-:-:S04]  /*2260*/  ISETP.NE.AND P1, PT, R16, 0x1, PT ;  /* 0x000000011000780c */ /* 0x010fc80003f25270 */
[----:B------:R-:W-:-:S05]  /*2270*/  SEL R4, R13, R4, !P1 ;  /* 0x000000040d047207 */ /* 0x000fca0004800000 */
[----:B------:R-:W-:Y:S02]  /*2280*/  IMAD.IADD R5, R3, 0x1, -R4 ;  /* 0x0000000103057824 */ /* 0x000fe400078e0a04 */
[----:B------:R-:W-:Y:S02]  /*2290*/  IMAD.IADD R3, R4, 0x1, -R3 ;  /* 0x0000000104037824 */ /* 0x000fe400078e0a03 */
[----:B------:R-:W-:Y:S02]  /*22a0*/  IMAD R13, R5, R16, R13 ;  /* 0x00000010050d7224 */ /* 0x000fe400078e020d */
[----:B------:R-:W-:-:S07]  /*22b0*/  IMAD R11, R3, R2, R11 ;  /* 0x00000002030b7224 */ /* 0x000fce00078e020b */
.L_x_34:
[----:B------:R-:W-:Y:S01]  /*22c0*/  VIADD R14, R14, 0x1 ;  /* 0x000000010e0e7836 */ /* 0x000fe20000000000 */
[----:B------:R-:W-:Y:S01]  /*22d0*/  PLOP3.LUT P1, PT, PT, PT, PT, 0x80, 0x8 ;  /* 0x000000000008781c */ /* 0x000fe20003f2f070 */
[----:B------:R-:W-:Y:S02]  /*22e0*/  IMAD.IADD R21, R13, 0x1, R60 ;  /* 0x000000010d157824 */ /* 0x000fe400078e023c */
[----:B------:R-:W-:Y:S01]  /*22f0*/  IMAD.IADD R20, R11, 0x1, R58 ;  /* 0x000000010b147824 */ /* 0x000fe200078e023a */
[----:B------:R-:W-:-:S04]  /*2300*/  ISETP.NE.AND P0, PT, R14, 0x2, PT ;  /* 0x000000020e00780c */ /* 0x000fc80003f05270 */
[----:B------:R-:W-:Y:S02]  /*2310*/  SEL R3, RZ, 0x1, P0 ;  /* 0x00000001ff037807 */ /* 0x000fe40000000000 */
[----:B------:R-:W-:Y:S02]  /*2320*/  SEL R14, R14, RZ, P0 ;  /* 0x000000ff0e0e7207 */ /* 0x000fe40000000000 */
[----:B------:R-:W-:Y:S01]  /*2330*/  LOP3.LUT R12, R12, R3, RZ, 0x3c, !PT ;  /* 0x000000030c0c7212 */ /* 0x000fe200078e3cff */
[----:B------:R-:W-:Y:S06]  /*2340*/  @P2 BRA `(.L_x_35) ;  /* 0xfffffff000982947 */ /* 0x000fec000383ffff */
[----:B------:R-:W-:Y:S01]  /*2350*/  UIADD3 UR4, UPT, UPT, UR4, 0x38, URZ ;  /* 0x0000003804047890 */ /* 0x000fe2000fffe0ff */
[----:B------:R-:W-:-:S03]  /*2360*/  SHF.L.U32 R3, R15, 0x1f, RZ ;  /* 0x0000001f0f037819 */ /* 0x000fc600000006ff */
[----:B------:R-:W-:-:S09]  /*2370*/  ULEA UR5, UR6, UR4, 0x3 ;  /* 0x0000000406057291 */ /* 0x000fd2000f8e18ff */
[----:B------:R-:W1:Y:S02]  /*2380*/  SYNCS.PHASECHK.TRANS64.TRYWAIT P0, [UR5], R3 ;  /* 0x00000003ff0075a7 */ /* 0x000e640008001105 */
[----:B-1----:R-:W-:Y:S05]  /*2390*/  @!P0 BRA `(.L_x_36) ;  /* 0x0000005c008c8947 */ /* 0x002fea0003800000 */
.L_x_139:
[----:B------:R-:W-:-:S04]  /*23a0*/  UIADD3 UR6, UPT, UPT, UR6, 0x1, URZ ;  /* 0x0000000106067890 */ /* 0x000fc8000fffe0ff */
[----:B------:R-:W-:-:S04]  /*23b0*/  UISETP.NE.AND UP0, UPT, UR6, 0x7, UPT ;  /* 0x000000070600788c */ /* 0x000fc8000bf05270 */
[----:B------:R-:W-:Y:S02]  /*23c0*/  USEL UR7, URZ, 0x1, UP0 ;  /* 0x00000001ff077887 */ /* 0x000fe40008000000 */
[----:B------:R-:W-:-:S04]  /*23d0*/  USEL UR6, UR6, URZ, UP0 ;  /* 0x000000ff06067287 */ /* 0x000fc80008000000 */
[----:B------:R-:W-:Y:S01]  /*23e0*/  ULEA UR5, UR6, UR4, 0x3 ;  /* 0x0000000406057291 */ /* 0x000fe2000f8e18ff */
[----:B------:R-:W-:-:S04]  /*23f0*/  LOP3.LUT R2, R15, UR7, RZ, 0x3c, !PT ;  /* 0x000000070f027c12 */ /* 0x000fc8000f8e3cff */
[----:B-1----:R-:W-:-:S04]  /*2400*/  SHF.L.U32 R3, R2, 0x1f, RZ ;  /* 0x0000001f02037819 */ /* 0x002fc800000006ff */
[----:B------:R-:W1:Y:S02]  /*2410*/  SYNCS.PHASECHK.TRANS64.TRYWAIT P0, [UR5], R3 ;  /* 0x00000003ff0075a7 */ /* 0x000e640008001105 */
[----:B-1----:R-:W-:Y:S05]  /*2420*/  @!P0 BRA `(.L_x_37) ;  /* 0x0000005c00808947 */ /* 0x002fea0003800000 */
.L_x_141:
        /* <DEDUP_REMOVED lines=9> */
.L_x_143:
        /* <DEDUP_REMOVED lines=9> */
.L_x_145:
        /* <DEDUP_REMOVED lines=9> */
.L_x_147:
        /* <DEDUP_REMOVED lines=9> */
.L_x_149:
[----:B------:R-:W-:-:S04]  /*2670*/  UIADD3 UR6, UPT, UPT, UR6, 0x1, URZ ;  /* 0x0000000106067890 */ /* 0x000fc8000fffe0ff */
[----:B------:R-:W-:-:S04]  /*2680*/  UISETP.NE.AND UP0, UPT, UR6, 0x7, UPT ;  /* 0x000000070600788c */ /* 0x000fc8000bf05270 */
[----:B------:R-:W-:Y:S02]  /*2690*/  USEL UR5, URZ, 0x1, UP0 ;  /* 0x00000001ff057887 */ /* 0x000fe40008000000 */
[----:B------:R-:W-:-:S04]  /*26a0*/  USEL UR6, UR6, URZ, UP0 ;  /* 0x000000ff06067287 */ /* 0x000fc80008000000 */
[----:B------:R-:W-:Y:S01]  /*26b0*/  ULEA UR6, UR6, UR4, 0x3 ;  /* 0x0000000406067291 */ /* 0x000fe2000f8e18ff */
[----:B-1----:R-:W-:-:S04]  /*26c0*/  LOP3.LUT R3, R2, UR5, RZ, 0x3c, !PT ;  /* 0x0000000502037c12 */ /* 0x002fc8000f8e3cff */
[----:B------:R-:W-:Y:S01]  /*26d0*/  SHF.L.U32 R3, R3, 0x1f, RZ ;  /* 0x0000001f03037819 */ /* 0x000fe200000006ff */
[----:B----4-:R-:W-:-:S07]  /*26e0*/  IMAD.U32 R0, RZ, RZ, UR6 ;  /* 0x00000006ff007e24 */ /* 0x010fce000f8e00ff */
.L_x_42:
[----:B-1----:R1:W2:Y:S02]  /*26f0*/  SYNCS.PHASECHK.TRANS64.TRYWAIT P0, [R0+URZ], R3 ;  /* 0x00000003000075a7 */ /* 0x0022a400080011ff */
[----:B--2---:R-:W-:Y:S05]  /*2700*/  @!P0 NANOSLEEP.SYNCS 0x989680 ;  /* 0x009896800000895d */ /* 0x004fea0003900000 */
[----:B------:R-:W2:Y:S02]  /*2710*/  @!P0 SYNCS.PHASECHK.TRANS64 P0, [R0+URZ], R3 ;  /* 0x00000003000085a7 */ /* 0x000ea400080010ff */
[----:B--2---:R-:W-:Y:S05]  /*2720*/  @P0 EXIT ;  /* 0x000000000000094d */ /* 0x004fea0003800000 */
[----:B------:R-:W-:Y:S05]  /*2730*/  BRA `(.L_x_42) ;  /* 0xfffffffc00ec7947 */ /* 0x000fea000383ffff */
.L_x_17:
[----:B------:R-:W-:-:S04]  /*2740*/  UISETP.NE.AND UP1, UPT, UR37, URZ, UPT ;  /* 0x000000ff2500728c */ /* 0x000fc8000bf25270 */
[----:B------:R-:W-:-:S09]  /*2750*/  UISETP.NE.OR UP1, UPT, UR8, 0x1, UP1 ;  /* 0x000000010800788c */ /* 0x000fd20008f25670 */
[----:B------:R-:W-:Y:S05]  /*2760*/  BRA.U UP1, `(.L_x_43) ;  /* 0x0000000501487547 */ /* 0x000fea000b800000 */
[----:B------:R-:W-:Y:S01]  /*2770*/  ISETP.NE.AND P2, PT, R2, RZ, PT ;  /* 0x000000ff0200720c */ /* 0x000fe20003f45270 */
[----:B------:R-:W-:Y:S01]  /*2780*/  IMAD.MOV.U32 R12, RZ, RZ, 0x1 ;  /* 0x00000001ff0c7424 */ /* 0x000fe200078e00ff */
[----:B------:R-:W-:Y:S02]  /*2790*/  CS2R R10, SRZ ;  /* 0x00000000000a7805 */ /* 0x000fe4000001ff00 */
[----:B------:R-:W-:Y:S01]  /*27a0*/  CS2R R8, SRZ ;  /* 0x0000000000087805 */ /* 0x000fe2000001ff00 */
[----:B------:R-:W-:Y:S01]  /*27b0*/  UMOV UR4, 0x400 ;  /* 0x0000040000047882 */ /* 0x000fe20000000000 */
[----:B------:R-:W-:Y:S01]  /*27c0*/  UMOV UR6, URZ ;  /* 0x000000ff00067c82 */ /* 0x000fe20008000000 */
[----:B------:R-:W-:-:S12]  /*27d0*/  ULEA UR37, UR37, UR4, 0x18 ;  /* 0x0000000425257291 */ /* 0x000fd8000f8ec0ff */
.L_x_47:
[----:B------:R-:W-:Y:S02]  /*27e0*/  LEA R0, R8, UR37, 0x3 ;  /* 0x0000002508007c11 */ /* 0x000fe4000f8e18ff */
[----:B------:R-:W-:-:S03]  /*27f0*/  SHF.L.U32 R5, R9, 0x1f, RZ ;  /* 0x0000001f09057819 */ /* 0x000fc600000006ff */
[----:B------:R-:W-:Y:S01]  /*2800*/  VIADD R4, R0, 0x130 ;  /* 0x0000013000047836 */ /* 0x000fe20000000000 */
[----:B------:R-:W1:Y:S02]  /*2810*/  SYNCS.PHASECHK.TRANS64.TRYWAIT P0, [R0+URZ+0x120], R5 ;  /* 0x00012005000075a7 */ /* 0x000e6400080011ff */
[----:B-1----:R-:W-:Y:S05]  /*2820*/  @!P0 BRA `(.L_x_44) ;  /* 0x0000005800f88947 */ /* 0x002fea0003800000 */
.L_x_150:
[----:B------:R-:W-:Y:S01]  /*2830*/  ULEA UR5, UR6, UR37, 0x3 ;  /* 0x0000002506057291 */ /* 0x000fe2000f8e18ff */
[----:B------:R-:W-:Y:S02]  /*2840*/  PRMT R4, RZ, 0x654, R4 ;  /* 0x00000654ff047816 */ /* 0x000fe40000000004 */
[----:B-1----:R-:W-:Y:S01]  /*2850*/  SHF.L.U32 R5, R12, 0x1f, RZ ;  /* 0x0000001f0c057819 */ /* 0x002fe200000006ff */
[----:B------:R-:W-:Y:S01]  /*2860*/  UIADD3 UR4, UPT, UPT, UR5, 0xc0, URZ ;  /* 0x000000c005047890 */ /* 0x000fe2000fffe0ff */
[----:B------:R1:W-:Y:S05]  /*2870*/  SYNCS.ARRIVE.TRANS64.RED.A1T0 RZ, [R4+URZ], RZ ;  /* 0x000000ff04ff79a7 */ /* 0x0003ea00081004ff */
[----:B------:R-:W-:Y:S01]  /*2880*/  IMAD.U32 R7, RZ, RZ, UR4 ;  /* 0x00000004ff077e24 */ /* 0x000fe2000f8e00ff */
[----:B------:R-:W2:Y:S04]  /*2890*/  SYNCS.PHASECHK.TRANS64.TRYWAIT P0, [UR5+0xd0], R5 ;  /* 0x0000d005ff0075a7 */ /* 0x000ea80008001105 */
[----:B------:R-:W-:Y:S01]  /*28a0*/  PRMT R6, R2, 0x654, R7 ;  /* 0x0000065402067816 */ /* 0x000fe20000000007 */
[----:B-1----:R-:W-:Y:S01]  /*28b0*/  @!P2 IMAD.MOV.U32 R4, RZ, RZ, 0x10 ;  /* 0x00000010ff04a424 */ /* 0x002fe200078e00ff */
[----:B--2---:R-:W-:Y:S06]  /*28c0*/  @!P0 BRA `(.L_x_45) ;  /* 0x0000005800e48947 */ /* 0x004fec0003800000 */
.L_x_152:
[----:B------:R-:W-:Y:S01]  /*28d0*/  ULEA UR4, UR6, UR37, 0x4 ;  /* 0x0000002506047291 */ /* 0x000fe2000f8e20ff */
[----:B------:R-:W-:Y:S01]  /*28e0*/  SEL R3, R6, R3, !P2 ;  /* 0x0000000306037207 */ /* 0x000fe20005000000 */
[----:B------:R-:W-:Y:S01]  /*28f0*/  UIADD3 UR5, UPT, UPT, UR5, 0xc0, URZ ;  /* 0x000000c005057890 */ /* 0x000fe2000fffe0ff */
[----:B-1----:R-:W-:Y:S01]  /*2900*/  LEA R0, R11, UR37, 0x3 ;  /* 0x000000250b007c11 */ /* 0x002fe2000f8e18ff */
[----:B------:R-:W-:Y:S01]  /*2910*/  UIADD3 UR4, UPT, UPT, UR4, 0x150, URZ ;  /* 0x0000015004047890 */ /* 0x000fe2000fffe0ff */
[----:B------:R-:W-:Y:S01]  /*2920*/  SHF.L.U32 R5, R10, 0x1f, RZ ;  /* 0x0000001f0a057819 */ /* 0x000fe200000006ff */
[----:B------:R1:W-:Y:S01]  /*2930*/  @!P2 SYNCS.ARRIVE.TRANS64.RED RZ, [R3+URZ], R4 ;  /* 0x0000000403ffa9a7 */ /* 0x0003e200080004ff */
[----:B------:R-:W-:Y:S01]  /*2940*/  UIADD3 UR6, UPT, UPT, UR6, 0x1, URZ ;  /* 0x0000000106067890 */ /* 0x000fe2000fffe0ff */
[----:B------:R-:W-:-:S03]  /*2950*/  VIADD R8, R8, 0x1 ;  /* 0x0000000108087836 */ /* 0x000fc60000000000 */
[----:B------:R-:W-:Y:S02]  /*2960*/  UISETP.NE.AND UP0, UPT, UR6, 0x2, UPT ;  /* 0x000000020600788c */ /* 0x000fe4000bf05270 */
[----:B------:R-:W-:Y:S06]  /*2970*/  UGETNEXTWORKID.BROADCAST [UR4], [UR5] ;  /* 0x00000000040073ca */ /* 0x000fec0008000100 */
[----:B------:R-:W-:Y:S01]  /*2980*/  USEL UR4, URZ, 0x1, UP0 ;  /* 0x00000001ff047887 */ /* 0x000fe20008000000 */
[----:B------:R-:W-:Y:S01]  /*2990*/  ISETP.NE.AND P0, PT, R8, 0x2, PT ;  /* 0x000000020800780c */ /* 0x000fe20003f05270 */
[----:B------:R-:W-:Y:S01]  /*29a0*/  USEL UR6, UR6, URZ, UP0 ;  /* 0x000000ff06067287 */ /* 0x000fe20008000000 */
[----:B------:R-:W2:Y:S03]  /*29b0*/  SYNCS.PHASECHK.TRANS64.TRYWAIT P1, [R0+URZ+0xc0], R5 ;  /* 0x0000c005000075a7 */ /* 0x000ea600080211ff */
[----:B------:R-:W-:Y:S01]  /*29c0*/  LOP3.LUT R12, R12, UR4, RZ, 0x3c, !PT ;  /* 0x000000040c0c7c12 */ /* 0x000fe2000f8e3cff */
[----:B-12---:R-:W-:Y:S07]  /*29d0*/  @!P1 BRA `(.L_x_46) ;  /* 0x0000005800b89947 */ /* 0x006fee0003800000 */
.L_x_153:
[C---:B------:R-:W-:Y:S01]  /*29e0*/  LEA R4, R11.reuse, UR37, 0x4 ;  /* 0x000000250b047c11 */ /* 0x040fe2000f8e20ff */
[----:B-1----:R-:W-:Y:S01]  /*29f0*/  VIADD R0, R0, 0xd0 ;  /* 0x000000d000007836 */ /* 0x002fe20000000000 */
[----:B------:R-:W-:Y:S01]  /*2a00*/  SEL R8, R8, RZ, P0 ;  /* 0x000000ff08087207 */ /* 0x000fe20000000000 */
[----:B------:R-:W-:-:S03]  /*2a10*/  VIADD R11, R11, 0x1 ;  /* 0x000000010b0b7836 */ /* 0x000fc60000000000 */
[----:B------:R-:W1:Y:S01]  /*2a20*/  LDS.128 R4, [R4+0x150] ;  /* 0x0001500004047984 */ /* 0x000e620000000c00 */
[----:B------:R-:W-:Y:S02]  /*2a30*/  PRMT R0, RZ, 0x654, R0 ;  /* 0x00000654ff007816 */ /* 0x000fe40000000000 */
[C---:B------:R-:W-:Y:S01]  /*2a40*/  ISETP.NE.AND P1, PT, R11.reuse, 0x2, PT ;  /* 0x000000020b00780c */ /* 0x040fe20003f25270 */
[----:B------:R-:W-:Y:S01]  /*2a50*/  @!PT LDS RZ, [RZ] ;  /* 0x00000000fffff984 */ /* 0x000fe20000000800 */
[----:B------:R-:W-:Y:S01]  /*2a60*/  @!PT LDS RZ, [RZ] ;  /* 0x00000000fffff984 */ /* 0x000fe20000000800 */
[----:B------:R-:W-:Y:S01]  /*2a70*/  @!PT LDS RZ, [RZ] ;  /* 0x00000000fffff984 */ /* 0x000fe20000000800 */
[----:B------:R-:W-:Y:S01]  /*2a80*/  @!PT LDS RZ, [RZ] ;  /* 0x00000000fffff984 */ /* 0x000fe20000000800 */
[----:B------:R2:W-:Y:S06]  /*2a90*/  MEMBAR.ALL.CTA ;  /* 0x0000000000007992 */ /* 0x0005ec0000008000 */
[----:B--2---:R-:W2:Y:S01]  /*2aa0*/  FENCE.VIEW.ASYNC.S ;  /* 0x00000000000073c6 */ /* 0x004ea20000000000 */
[----:B------:R-:W-:Y:S01]  /*2ab0*/  SEL R11, R11, RZ, P1 ;  /* 0x000000ff0b0b7207 */ /* 0x000fe20000800000 */
[----:B--2---:R2:W-:Y:S01]  /*2ac0*/  SYNCS.ARRIVE.TRANS64.RED.A1T0 RZ, [R0+URZ], RZ ;  /* 0x000000ff00ff79a7 */ /* 0x0045e200081004ff */
[----:B-1----:R-:W-:-:S02]  /*2ad0*/  LOP3.LUT P3, RZ, R6, 0x1, RZ, 0xc0, !PT ;  /* 0x0000000106ff7812 */ /* 0x002fc4000786c0ff */
[----:B------:R-:W-:-:S04]  /*2ae0*/  SEL R5, RZ, 0x1, P1 ;  /* 0x00000001ff057807 */ /* 0x000fc80000800000 */
[----:B------:R-:W-:Y:S02]  /*2af0*/  LOP3.LUT R10, R10, R5, RZ, 0x3c, !PT ;  /* 0x000000050a0a7212 */ /* 0x000fe400078e3cff */
[----:B--2---:R-:W-:-:S04]  /*2b00*/  SEL R0, RZ, 0x1, P0 ;  /* 0x00000001ff007807 */ /* 0x004fc80000000000 */
[----:B------:R-:W-:Y:S01]  /*2b10*/  LOP3.LUT R9, R9, R0, RZ, 0x3c, !PT ;  /* 0x0000000009097212 */ /* 0x000fe200078e3cff */
[----:B------:R-:W-:Y:S06]  /*2b20*/  @P3 BRA `(.L_x_47) ;  /* 0xfffffffc002c3947 */ /* 0x000fec000383ffff */
[----:B------:R-:W-:Y:S01]  /*2b30*/  ULEA UR5, UR6, UR37, 0x3 ;  /* 0x0000002506057291 */ /* 0x000fe2000f8e18ff */
[----:B------:R-:W-:-:S08]  /*2b40*/  SHF.L.U32 R3, R12, 0x1f, RZ ;  /* 0x0000001f0c037819 */ /* 0x000fd000000006ff */
[----:B------:R-:W1:Y:S02]  /*2b50*/  SYNCS.PHASECHK.TRANS64 P0, [UR5+0xd0], R3 ;  /* 0x0000d003ff0075a7 */ /* 0x000e640008001005 */
[----:B-1----:R-:W-:Y:S05]  /*2b60*/  @P0 BRA `(.L_x_48) ;  /* 0x0000000000080947 */ /* 0x002fea0003800000 */
[----:B------:R-:W1:Y:S02]  /*2b70*/  SYNCS.PHASECHK.TRANS64.TRYWAIT P0, [UR5+0xd0], R3 ;  /* 0x0000d003ff0075a7 */ /* 0x000e640008001105 */
[----:B-1----:R-:W-:Y:S05]  /*2b80*/  @!P0 BRA `(.L_x_49) ;  /* 0x0000005800608947 */ /* 0x002fea0003800000 */
.L_x_48:
[----:B------:R-:W-:-:S04]  /*2b90*/  UIADD3 UR4, UPT, UPT, UR6, 0x1, URZ ;  /* 0x0000000106047890 */ /* 0x000fc8000fffe0ff */
[----:B------:R-:W-:-:S04]  /*2ba0*/  UISETP.NE.AND UP0, UPT, UR4, 0x2, UPT ;  /* 0x000000020400788c */ /* 0x000fc8000bf05270 */
[----:B------:R-:W-:Y:S02]  /*2bb0*/  USEL UR7, URZ, 0x1, UP0 ;  /* 0x00000001ff077887 */ /* 0x000fe40008000000 */
[----:B------:R-:W-:-:S04]  /*2bc0*/  USEL UR4, UR4, URZ, UP0 ;  /* 0x000000ff04047287 */ /* 0x000fc80008000000 */
[----:B------:R-:W-:Y:S01]  /*2bd0*/  ULEA UR4, UR4, UR37, 0x3 ;  /* 0x0000002504047291 */ /* 0x000fe2000f8e18ff */
[----:B-1----:R-:W-:-:S04]  /*2be0*/  LOP3.LUT R3, R12, UR7, RZ, 0x3c, !PT ;  /* 0x000000070c037c12 */ /* 0x002fc8000f8e3cff */
[----:B------:R-:W-:-:S04]  /*2bf0*/  SHF.L.U32 R0, R3, 0x1f, RZ ;  /* 0x0000001f03007819 */ /* 0x000fc800000006ff */
[----:B------:R-:W1:Y:S02]  /*2c00*/  SYNCS.PHASECHK.TRANS64 P0, [UR4+0xd0], R0 ;  /* 0x0000d000ff0075a7 */ /* 0x000e640008001004 */
[----:B-1----:R-:W-:Y:S05]  /*2c10*/  @P0 EXIT ;  /* 0x000000000000094d */ /* 0x002fea0003800000 */
[----:B------:R-:W-:Y:S02]  /*2c20*/  SHF.L.U32 R3, R3, 0x1f, RZ ;  /* 0x0000001f03037819 */ /* 0x000fe400000006ff */
[----:B------:R-:W-:-:S07]  /*2c30*/  MOV R0, UR4 ;  /* 0x0000000400007c02 */ /* 0x000fce0008000f00 */
.L_x_50:
[----:B-1----:R1:W2:Y:S02]  /*2c40*/  SYNCS.PHASECHK.TRANS64.TRYWAIT P0, [R0+URZ+0xd0], R3 ;  /* 0x0000d003000075a7 */ /* 0x0022a400080011ff */
[----:B--2---:R-:W-:Y:S05]  /*2c50*/  @!P0 NANOSLEEP.SYNCS 0x989680 ;  /* 0x009896800000895d */ /* 0x004fea0003900000 */
[----:B------:R-:W2:Y:S02]  /*2c60*/  @!P0 SYNCS.PHASECHK.TRANS64 P0, [R0+URZ+0xd0], R3 ;  /* 0x0000d003000085a7 */ /* 0x000ea400080010ff */
[----:B--2---:R-:W-:Y:S05]  /*2c70*/  @P0 EXIT ;  /* 0x000000000000094d */ /* 0x004fea0003800000 */
[----:B------:R-:W-:Y:S05]  /*2c80*/  BRA `(.L_x_50) ;  /* 0xfffffffc00ec7947 */ /* 0x000fea000383ffff */
.L_x_43:
[----:B------:R-:W-:-:S09]  /*2c90*/  UISETP.NE.AND UP1, UPT, UR8, URZ, UPT ;  /* 0x000000ff0800728c */ /* 0x000fd2000bf25270 */
[----:B------:R-:W-:Y:S05]  /*2ca0*/  BRA.U UP1, `(.L_x_51) ;  /* 0x0000000d01cc7547 */ /* 0x000fea000b800000 */
[----:B------:R-:W-:Y:S01]  /*2cb0*/  UMOV UR4, 0x40 ;  /* 0x0000004000047882 */ /* 0x000fe20000000000 */
[----:B------:R-:W-:Y:S01]  /*2cc0*/  NOP ;  /* 0x0000000000007918 */ /* 0x000fe20000000000 */
[----:B------:R-:W-:Y:S01]  /*2cd0*/  ULEA UR4, UR37, UR4, 0x18 ;  /* 0x0000000425047291 */ /* 0x000fe2000f8ec0ff */
[----:B------:R-:W-:Y:S02]  /*2ce0*/  UMOV UR5, 0x400 ;  /* 0x0000040000057882 */ /* 0x000fe40000000000 */
[----:B------:R-:W-:-:S06]  /*2cf0*/  ULEA UR37, UR37, UR5, 0x18 ;  /* 0x0000000525257291 */ /* 0x000fcc000f8ec0ff */
[----:B------:R-:W1:Y:S02]  /*2d00*/  LDS.U8 R0, [UR4+0x1c] ;  /* 0x00001c04ff007984 */ /* 0x000e640008000000 */
[----:B-1----:R-:W-:-:S13]  /*2d10*/  ISETP.NE.AND P0, PT, R0, RZ, PT ;  /* 0x000000ff0000720c */ /* 0x002fda0003f05270 */
[----:B------:R-:W-:Y:S05]  /*2d20*/  @P0 BRA `(.L_x_52) ;  /* 0x0000000000580947 */ /* 0x000fea0003800000 */
[----:B------:R-:W-:-:S13]  /*2d30*/  ELECT P0, URZ, PT ;  /* 0x0000000000ff782f */ /* 0x000fda0003800000 */
[----:B------:R-:W-:Y:S05]  /*2d40*/  @!P0 BRA `(.L_x_53) ;  /* 0x0000000000608947 */ /* 0x000fea0003800000 */
[----:B------:R-:W-:Y:S01]  /*2d50*/  UMOV UR5, 0x10 ;  /* 0x0000001000057882 */ /* 0x000fe20000000000 */
[----:B------:R-:W-:Y:S01]  /*2d60*/  HFMA2 R0, -RZ, RZ, 0, 5.9604644775390625e-08 ;  /* 0x00000001ff007431 */ /* 0x000fe200000001ff */
[----:B------:R-:W-:-:S03]  /*2d70*/  MOV R2, 0xffff ;  /* 0x0000ffff00027802 */ /* 0x000fc60000000f00 */
[----:B------:R-:W-:Y:S04]  /*2d80*/  DEPBAR.LE SB1, 0x36 ;  /* 0x00009d800000791a */ /* 0x000fe80000000000 */
[----:B------:R-:W1:Y:S02]  /*2d90*/  UTCATOMSWS.FIND_AND_SET.ALIGN UP0, UR5, UR5 ;  /* 0x00000005000575e3 */ /* 0x000e640008000800 */
[----:B-1----:R-:W-:Y:S01]  /*2da0*/  MOV R3, UR5 ;  /* 0x0000000500037c02 */ /* 0x002fe20008000f00 */
[----:B------:R-:W-:Y:S06]  /*2db0*/  BRA.U UP0, `(.L_x_54) ;  /* 0x0000000100187547 */ /* 0x000fec000b800000 */
.L_x_55:
[----:B------:R-:W-:Y:S05]  /*2dc0*/  NANOSLEEP 0x64 ;  /* 0x000000640000795d */ /* 0x000fea0003800000 */
[----:B------:R-:W-:-:S05]  /*2dd0*/  UMOV UR5, 0x10 ;  /* 0x0000001000057882 */ /* 0x000fca0000000000 */
[----:B------:R-:W-:Y:S04]  /*2de0*/  DEPBAR.LE SB1, 0x36 ;  /* 0x00009d800000791a */ /* 0x000fe80000000000 */
[----:B------:R-:W1:Y:S02]  /*2df0*/  UTCATOMSWS.FIND_AND_SET.ALIGN UP0, UR5, UR5 ;  /* 0x00000005000575e3 */ /* 0x000e640008000800 */
[----:B-1----:R-:W-:Y:S01]  /*2e00*/  MOV R3, UR5 ;  /* 0x0000000500037c02 */ /* 0x002fe20008000f00 */
[----:B------:R-:W-:Y:S05]  /*2e10*/  BRA.U !UP0, `(.L_x_55) ;  /* 0xfffffffd08e87547 */ /* 0x000fea000b83ffff */
.L_x_54:
[-C--:B------:R-:W-:Y:S02]  /*2e20*/  SHF.L.U32 R2, R2, R3.reuse, RZ ;  /* 0x0000000302027219 */ /* 0x080fe400000006ff */
[----:B------:R-:W-:Y:S01]  /*2e30*/  SHF.L.U32 R0, R0, R3, RZ ;  /* 0x0000000300007219 */ /* 0x000fe200000006ff */
[----:B------:R-:W-:Y:S02]  /*2e40*/  IMAD.SHL.U32 R3, R3, 0x20, RZ ;  /* 0x0000002003037824 */ /* 0x000fe400078e00ff */
[----:B------:R1:W-:Y:S04]  /*2e50*/  ATOMS.OR RZ, [UR4+0x14], R2 ;  /* 0x00001402ffff798c */ /* 0x0003e8000b000004 */
[----:B------:R1:W-:Y:S04]  /*2e60*/  ATOMS.OR RZ, [UR4+0x18], R0 ;  /* 0x00001800ffff798c */ /* 0x0003e8000b000004 */
[----:B------:R1:W-:Y:S01]  /*2e70*/  STS [UR37+0x170], R3 ;  /* 0x00017003ff007988 */ /* 0x0003e20008000825 */
[----:B------:R-:W-:Y:S05]  /*2e80*/  BRA `(.L_x_53) ;  /* 0x0000000000107947 */ /* 0x000fea0003800000 */
.L_x_52:
[----:B------:R-:W-:Y:S02]  /*2e90*/  MOV R0, 0xffffffff ;  /* 0xffffffff00007802 */ /* 0x000fe40000000f00 */
[----:B------:R-:W-:-:S03]  /*2ea0*/  MOV R2, 0x2ed0 ;  /* 0x00002ed000027802 */ /* 0x000fc60000000f00 */
[----:B------:R1:W-:Y:S04]  /*2eb0*/  STS [UR37+0x170], R0 ;  /* 0x00017000ff007988 */ /* 0x0003e80008000825 */
[----:B-1-3-5:R-:W-:Y:S05]  /*2ec0*/  CALL.REL.NOINC `($__internal_1_$__cuda_sm10x_tcgen05_guardrail_trap_phase_invalid_during_alloc) ;  /* 0x0000005c00a87944 */ /* 0x02afea0003c00000 */
.L_x_53:
[----:B------:R-:W-:Y:S05]  /*2ed0*/  WARPSYNC.ALL ;  /* 0x0000000000007948 */ /* 0x000fea0003800000 */
[----:B------:R-:W2:Y:S01]  /*2ee0*/  S2UR UR5, SR_CgaCtaId ;  /* 0x00000000000579c3 */ /* 0x000ea20000008800 */
[----:B------:R-:W-:Y:S01]  /*2ef0*/  UMOV UR4, 0x400 ;  /* 0x0000040000047882 */ /* 0x000fe20000000000 */
[----:B------:R-:W-:-:S06]  /*2f00*/  NOP ;  /* 0x0000000000007918 */ /* 0x000fcc0000000000 */
[----:B------:R-:W-:Y:S06]  /*2f10*/  BAR.ARV 0x6, 0xa0 ;  /* 0x0182800000007b1d */ /* 0x000fec0000002000 */
[----:B------:R-:W4:Y:S01]  /*2f20*/  LDCU UR7, c[0x0][0x38c] ;  /* 0x00007180ff0777ac */ /* 0x000f220008000800 */
[----:B------:R-:W-:Y:S01]  /*2f30*/  IMAD.MOV.U32 R11, RZ, RZ, 0x1 ;  /* 0x00000001ff0b7424 */ /* 0x000fe200078e00ff */
[----:B------:R-:W-:Y:S01]  /*2f40*/  CS2R R8, SRZ ;  /* 0x0000000000087805 */ /* 0x000fe2000001ff00 */
[----:B------:R-:W-:Y:S01]  /*2f50*/  IMAD.MOV.U32 R10, RZ, RZ, RZ ;  /* 0x000000ffff0a7224 */ /* 0x000fe200078e00ff */
[----:B------:R-:W3:Y:S01]  /*2f60*/  LDCU UR6, c[0x0][0x38c] ;  /* 0x00007180ff0677ac */ /* 0x000ee20008000800 */
[----:B------:R-:W-:Y:S01]  /*2f70*/  UMOV UR15, URZ ;  /* 0x000000ff000f7c82 */ /* 0x000fe20008000000 */
[----:B------:R-:W-:Y:S01]  /*2f80*/  UMOV UR14, URZ ;  /* 0x000000ff000e7c82 */ /* 0x000fe20008000000 */
[----:B--2---:R-:W-:Y:S01]  /*2f90*/  ULEA UR5, UR5, UR4, 0x18 ;  /* 0x0000000405057291 */ /* 0x004fe2000f8ec0ff */
[----:B------:R-:W-:Y:S01]  /*2fa0*/  UMOV UR24, 0x0 ;  /* 0x0000000000187882 */ /* 0x000fe20000000000 */
[----:B------:R-:W-:-:S02]  /*2fb0*/  UMOV UR25, 0x4200490 ;  /* 0x0420049000197882 */ /* 0x000fc40000000000 */
[----:B------:R-:W-:Y:S02]  /*2fc0*/  UIADD3 UR10, UPT, UPT, UR5, 0x4400, URZ ;  /* 0x00004400050a7890 */ /* 0x000fe4000fffe0ff */
[----:B------:R-:W-:Y:S02]  /*2fd0*/  UIADD3 UR11, UPT, UPT, UR5, 0x12400, URZ ;  /* 0x00012400050b7890 */ /* 0x000fe4000fffe0ff */
[----:B----4-:R-:W-:Y:S01]  /*2fe0*/  UIADD3 UR7, UPT, UPT, UR7, 0x3f, URZ ;  /* 0x0000003f07077890 */ /* 0x010fe2000fffe0ff */
[----:B-1----:R-:W1:Y:S01]  /*2ff0*/  LDS R0, [UR5+0x170] ;  /* 0x00017005ff007984 */ /* 0x002e620008000800 */
[----:B------:R-:W-:Y:S02]  /*3000*/  USHF.R.U32.HI UR10, URZ, 0x4, UR10 ;  /* 0x00000004ff0a7899 */ /* 0x000fe4000801160a */
[----:B------:R-:W-:Y:S02]  /*3010*/  USHF.R.S32.HI UR4, URZ, 0x1f, UR7 ;  /* 0x0000001fff047899 */ /* 0x000fe40008011407 */
[----:B------:R-:W-:-:S02]  /*3020*/  USHF.R.U32.HI UR11, URZ, 0x4, UR11 ;  /* 0x00000004ff0b7899 */ /* 0x000fc4000801160b */
[----:B------:R-:W-:Y:S02]  /*3030*/  ULEA.HI UR4, UR4, UR7, URZ, 0x6 ;  /* 0x0000000704047291 */ /* 0x000fe4000f8f30ff */
[----:B------:R-:W-:Y:S02]  /*3040*/  ULOP3.LUT UR10, UR10, 0x3fff, URZ, 0xc0, !UPT ;  /* 0x00003fff0a0a7892 */ /* 0x000fe4000f8ec0ff */
[----:B------:R-:W-:Y:S02]  /*3050*/  USHF.R.S32.HI UR4, URZ, 0x6, UR4 ;  /* 0x00000006ff047899 */ /* 0x000fe40008011404 */
[----:B------:R-:W-:Y:S02]  /*3060*/  ULOP3.LUT UR11, UR11, 0x3fff, URZ, 0xc0, !UPT ;  /* 0x00003fff0b0b7892 */ /* 0x000fe4000f8ec0ff */
[----:B------:R-:W-:Y:S01]  /*3070*/  UISETP.LT.AND UP0, UPT, UR4, 0x1, UPT ;  /* 0x000000010400788c */ /* 0x000fe2000bf01270 */
[----:B------:R-:W-:Y:S01]  /*3080*/  UMOV UR22, 0x0 ;  /* 0x0000000000167882 */ /* 0x000fe20000000000 */
[----:B------:R-:W-:-:S02]  /*3090*/  UMOV UR23, 0x4200490 ;  /* 0x0420049000177882 */ /* 0x000fc40000000000 */
[----:B------:R-:W-:Y:S02]  /*30a0*/  USEL UR9, UR4, 0x1, !UP0 ;  /* 0x0000000104097887 */ /* 0x000fe4000c000000 */
[----:B------:R-:W-:Y:S02]  /*30b0*/  ULOP3.LUT UR10, UR10, 0x10000, URZ, 0xfc, !UPT ;  /* 0x000100000a0a7892 */ /* 0x000fe4000f8efcff */
[----:B------:R-:W-:Y:S02]  /*30c0*/  ULOP3.LUT UR11, UR11, 0x10000, URZ, 0xfc, !UPT ;  /* 0x000100000b0b7892 */ /* 0x000fe4000f8efcff */
[----:B------:R-:W-:Y:S02]  /*30d0*/  UIADD3 UR9, UPT, UPT, -UR9, URZ, URZ ;  /* 0x000000ff09097290 */ /* 0x000fe4000fffe1ff */
[----:B---3--:R-:W-:Y:S01]  /*30e0*/  UISETP.GE.AND UP3, UPT, UR6, 0x1, UPT ;  /* 0x000000010600788c */ /* 0x008fe2000bf66270 */
[----:B------:R-:W-:Y:S01]  /*30f0*/  UMOV UR20, 0x0 ;  /* 0x0000000000147882 */ /* 0x000fe20000000000 */
[----:B------:R-:W-:Y:S01]  /*3100*/  UMOV UR21, 0x4200490 ;  /* 0x0420049000157882 */ /* 0x000fe20000000000 */
[----:B------:R-:W-:Y:S01]  /*3110*/  UMOV UR18, 0x0 ;  /* 0x0000000000127882 */ /* 0x000fe20000000000 */
[----:B------:R-:W-:Y:S01]  /*3120*/  UMOV UR19, 0x4200490 ;  /* 0x0420049000137882 */ /* 0x000fe20000000000 */
[----:B-1----:R-:W-:-:S15]  /*3130*/  R2UR UR16, R0 ;  /* 0x00000000001072ca */ /* 0x002fde00000e0000 */
.L_x_62:
[----:B------:R-:W-:Y:S02]  /*3140*/  LEA R0, R10, UR5, 0x3 ;  /* 0x000000050a007c11 */ /* 0x000fe4000f8e18ff */
[----:B------:R-:W-:Y:S02]  /*3150*/  SHF.L.U32 R5, R9, 0x1f, RZ ;  /* 0x0000001f09057819 */ /* 0x000fe400000006ff */
[----:B------:R-:W-:Y:S01]  /*3160*/  PLOP3.LUT P0, PT, PT, PT, UP3, 0x80, 0x8 ;  /* 0x000000000008781c */ /* 0x000fe20003f0f038 */
[----:B------:R-:W-:Y:S01]  /*3170*/  VIADD R3, R0, 0xd0 ;  /* 0x000000d000037836 */ /* 0x000fe20000000000 */
[----:B-1----:R-:W1:Y:S02]  /*3180*/  SYNCS.PHASECHK.TRANS64.TRYWAIT P1, [R0+URZ+0xc0], R5 ;  /* 0x0000c005000075a7 */ /* 0x002e6400080211ff */
[----:B-1-3--:R-:W-:Y:S09]  /*3190*/  @!P1 BRA `(.L_x_56) ;  /* 0x0000005000f49947 */ /* 0x00aff20003800000 */
.L_x_155:
[----:B------:R-:W-:Y:S01]  /*31a0*/  LEA R4, R10, UR5, 0x4 ;  /* 0x000000050a047c11 */ /* 0x000fe2000f8e20ff */
[----:B------:R-:W-:Y:S01]  /*31b0*/  @UP3 ULEA UR6, UR14, UR5, 0x3 ;  /* 0x000000050e063291 */ /* 0x000fe2000f8e18ff */
[----:B------:R-:W-:Y:S01]  /*31c0*/  PLOP3.LUT P2, PT, PT, PT, PT, 0x80, 0x8 ;  /* 0x000000000008781c */ /* 0x000fe20003f4f070 */
[----:B------:R-:W-:Y:S01]  /*31d0*/  ULEA UR7, UR15, UR5, 0x3 ;  /* 0x000000050f077291 */ /* 0x000fe2000f8e18ff */
[----:B------:R-:W-:Y:S02]  /*31e0*/  PRMT R3, RZ, 0x654, R3 ;  /* 0x00000654ff037816 */ /* 0x000fe40000000003 */
[----:B-1----:R-:W1:Y:S01]  /*31f0*/  LDS.128 R4, [R4+0x150] ;  /* 0x0001500004047984 */ /* 0x002e620000000c00 */
[----:B------:R-:W-:Y:S02]  /*3200*/  @P0 SHF.L.U32 R2, R8, 0x1f, RZ ;  /* 0x0000001f08020819 */ /* 0x000fe400000006ff */
[----:B------:R-:W-:Y:S01]  /*3210*/  SHF.L.U32 R0, R11, 0x1f, RZ ;  /* 0x0000001f0b007819 */ /* 0x000fe200000006ff */
[----:B------:R-:W-:Y:S01]  /*3220*/  @!PT LDS RZ, [RZ] ;  /* 0x00000000fffff984 */ /* 0x000fe20000000800 */
[----:B------:R-:W-:Y:S01]  /*3230*/  @!PT LDS RZ, [RZ] ;  /* 0x00000000fffff984 */ /* 0x000fe20000000800 */
[----:B------:R-:W-:Y:S01]  /*3240*/  @!PT LDS RZ, [RZ] ;  /* 0x00000000fffff984 */ /* 0x000fe20000000800 */
[----:B------:R-:W-:Y:S01]  /*3250*/  @!PT LDS RZ, [RZ] ;  /* 0x00000000fffff984 */ /* 0x000fe20000000800 */
[----:B------:R2:W-:Y:S06]  /*3260*/  MEMBAR.ALL.CTA ;  /* 0x0000000000007992 */ /* 0x0005ec0000008000 */
[----:B--2---:R-:W2:Y:S02]  /*3270*/  FENCE.VIEW.ASYNC.S ;  /* 0x00000000000073c6 */ /* 0x004ea40000000000 */
[----:B--2---:R2:W-:Y:S01]  /*3280*/  SYNCS.ARRIVE.TRANS64.RED.A1T0 RZ, [R3+URZ], RZ ;  /* 0x000000ff03ff79a7 */ /* 0x0045e200081004ff */
[----:B------:R2:W3:Y:S01]  /*3290*/  @P0 SYNCS.PHASECHK.TRANS64.TRYWAIT P2, [UR6], R2 ;  /* 0x00000002ff0005a7 */ /* 0x0004e20008041106 */
[----:B------:R-:W-:Y:S01]  /*32a0*/  ULEA.HI UR6, UR15, UR15, URZ, 0x1 ;  /* 0x0000000f0f067291 */ /* 0x000fe2000f8f08ff */
[----:B-1----:R-:W-:-:S03]  /*32b0*/  LOP3.LUT P1, RZ, R6, 0x1, RZ, 0xc0, !PT ;  /* 0x0000000106ff7812 */ /* 0x002fc6000782c0ff */
[----:B------:R-:W-:Y:S02]  /*32c0*/  USHF.L.U32 UR8, UR6, 0x6, URZ ;  /* 0x0000000606087899 */ /* 0x000fe400080006ff */
[----:B------:R-:W-:Y:S02]  /*32d0*/  ULOP3.LUT UR6, UR6, 0xffe, URZ, 0xc0, !UPT ;  /* 0x00000ffe06067892 */ /* 0x000fe4000f8ec0ff */
[----:B------:R-:W-:Y:S02]  /*32e0*/  ULOP3.LUT UR8, UR8, 0xffffff80, URZ, 0xc0, !UPT ;  /* 0xffffff8008087892 */ /* 0x000fe4000f8ec0ff */
[----:B------:R-:W-:Y:S02]  /*32f0*/  UIADD3 UR6, UPT, UPT, -UR6, UR15, URZ ;  /* 0x0000000f06067290 */ /* 0x000fe4000fffe1ff */
[----:B------:R-:W-:Y:S01]  /*3300*/  UIADD3 UR8, UPT, UPT, UR16, UR8, URZ ;  /* 0x0000000810087290 */ /* 0x000fe2000fffe0ff */
[----:B------:R-:W1:Y:S03]  /*3310*/  SYNCS.PHASECHK.TRANS64.TRYWAIT P0, [UR7+0x100], R0 ;  /* 0x00010000ff0075a7 */ /* 0x000e660008001107 */
[----:B------:R-:W-:Y:S01]  /*3320*/  ULEA UR8, UR6, UR8, 0x14 ;  /* 0x0000000806087291 */ /* 0x000fe2000f8ea0ff */
[----:B-123--:R-:W-:Y:S11]  /*3330*/  @!P0 BRA `(.L_x_57) ;  /* 0x0000005000a08947 */ /* 0x00eff60003800000 */
.L_x_157:
[----:B------:R-:W-:Y:S01]  /*3340*/  IADD3 R10, PT, PT, R10, 0x1, RZ ;  /* 0x000000010a0a7810 */ /* 0x000fe20007ffe0ff */
[----:B------:R-:W-:Y:S06]  /*3350*/  BRA.U !UP3, `(.L_x_58) ;  /* 0x000000010bc07547 */ /* 0x000fec000b800000 */
[----:B------:R-:W-:Y:S01]  /*3360*/  UPLOP3.LUT UP4, UPT, UPT, UPT, UPT, 0x40, 0x4 ;  /* 0x000000000004789c */ /* 0x000fe20003f8e870 */
[----:B------:R-:W-:Y:S01]  /*3370*/  UMOV UR13, UR9 ;  /* 0x00000009000d7c82 */ /* 0x000fe20008000000 */
[----:B------:R-:W-:Y:S01]  /*3380*/  UMOV UR12, UR4 ;  /* 0x00000004000c7c82 */ /* 0x000fe20008000000 */
[----:B------:R-:W-:-:S08]  /*3390*/  UMOV UR17, UR14 ;  /* 0x0000000e00117c82 */ /* 0x000fd00008000000 */
.L_x_61:
[----:B------:R-:W-:Y:S02]  /*33a0*/  UIADD3 UR13, UPT, UPT, UR13, 0x1, URZ ;  /* 0x000000010d0d7890 */ /* 0x000fe4000fffe0ff */
[----:B--2---:R-:W-:Y:S02]  /*33b0*/  ULEA UR6, UR17, UR5, 0x3 ;  /* 0x0000000511067291 */ /* 0x004fe4000f8e18ff */
[----:B------:R-:W-:Y:S01]  /*33c0*/  UISETP.NE.AND UP0, UPT, UR13, URZ, UPT ;  /* 0x000000ff0d00728c */ /* 0x000fe2000bf05270 */
[----:B---3--:R-:W-:Y:S10]  /*33d0*/  @P2 BRA `(.L_x_59) ;  /* 0x00000000000c2947 */ /* 0x008ff40003800000 */
[----:B-1----:R-:W-:Y:S04]  /*33e0*/  SHF.L.U32 R3, R8, 0x1f, RZ ;  /* 0x0000001f08037819 */ /* 0x002fe800000006ff */
[----:B------:R-:W1:Y:S02]  /*33f0*/  SYNCS.PHASECHK.TRANS64.TRYWAIT P0, [UR6], R3 ;  /* 0x00000003ff0075a7 */ /* 0x000e640008001106 */
[----:B-1----:R-:W-:Y:S05]  /*3400*/  @!P0 BRA `(.L_x_60) ;  /* 0x0000005000848947 */ /* 0x002fea0003800000 */
.L_x_59:
[----:B------:R-:W-:Y:S01]  /*3410*/  UISETP.NE.AND UP1, UPT, UR12, 0x1, UPT ;  /* 0x000000010c00788c */ /* 0x000fe2000bf25270 */
[----:B------:R-:W-:Y:S01]  /*3420*/  PLOP3.LUT P2, PT, PT, PT, PT, 0x80, 0x8 ;  /* 0x000000000008781c */ /* 0x000fe20003f4f070 */
[----:B------:R-:W-:Y:S02]  /*3430*/  UIADD3 UR14, UPT, UPT, UR17, 0x1, URZ ;  /* 0x00000001110e7890 */ /* 0x000fe4000fffe0ff */
[----:B------:R-:W-:Y:S02]  /*3440*/  ULEA UR28, UR17, UR11, 0xa ;  /* 0x0000000b111c7291 */ /* 0x000fe4000f8e50ff */
[----:B------:R-:W-:Y:S01]  /*3450*/  UISETP.NE.AND UP2, UPT, UR14, 0x7, UPT ;  /* 0x000000070e00788c */ /* 0x000fe2000bf45270 */
[----:B------:R-:W-:Y:S01]  /*3460*/  PLOP3.LUT P0, PT, PT, PT, UP1, 0x80, 0x8 ;  /* 0x000000000008781c */ /* 0x000fe20003f0f018 */
[----:B------:R-:W-:Y:S02]  /*3470*/  UIADD3 UR40, UPT, UPT, UR28, 0x2, URZ ;  /* 0x000000021c287890 */ /* 0x000fe4000fffe0ff */
[----:B------:R-:W-:Y:S02]  /*3480*/  USEL UR27, URZ, 0x1, UP2 ;  /* 0x00000001ff1b7887 */ /* 0x000fe40009000000 */
[----:B------:R-:W-:Y:S02]  /*3490*/  USEL UR14, UR14, URZ, UP2 ;  /* 0x000000ff0e0e7287 */ /* 0x000fe40009000000 */
[----:B------:R-:W-:Y:S02]  /*34a0*/  UIADD3 UR36, UPT, UPT, UR28, 0x4, URZ ;  /* 0x000000041c247890 */ /* 0x000fe4000fffe0ff */
[----:B------:R-:W-:Y:S01]  /*34b0*/  @UP1 ULEA UR26, UR14, UR5, 0x3 ;  /* 0x000000050e1a1291 */ /* 0x000fe2000f8e18ff */
[----:B------:R-:W-:Y:S01]  /*34c0*/  LOP3.LUT R8, R8, UR27, RZ, 0x3c, !PT ;  /* 0x0000001b08087c12 */ /* 0x000fe2000f8e3cff */
[----:B------:R-:W-:Y:S02]  /*34d0*/  UIADD3 UR32, UPT, UPT, UR28, 0x6, URZ ;  /* 0x000000061c207890 */ /* 0x000fe4000fffe0ff */
[----:B------:R-:W-:Y:S01]  /*34e0*/  UIADD3 UR6, UPT, UPT, UR6, 0x38, URZ ;  /* 0x0000003806067890 */ /* 0x000fe2000fffe0ff */
[----:B-1----:R-:W-:Y:S01]  /*34f0*/  @P0 SHF.L.U32 R0, R8, 0x1f, RZ ;  /* 0x0000001f08000819 */ /* 0x002fe200000006ff */
[----:B------:R-:W-:Y:S01]  /*3500*/  UIADD3 UR12, UPT, UPT, UR12, -0x1, URZ ;  /* 0xffffffff0c0c7890 */ /* 0x000fe2000fffe0ff */
[----:B------:R-:W-:Y:S02]  /*3510*/  UMOV UR29, 0x40004040 ;  /* 0x40004040001d7882 */ /* 0x000fe40000000000 */
[----:B------:R2:W3:Y:S01]  /*3520*/  @P0 SYNCS.PHASECHK.TRANS64.TRYWAIT P2, [UR26], R0 ;  /* 0x00000000ff0005a7 */ /* 0x0004e2000804111a */
[----:B------:R-:W-:Y:S01]  /*3530*/  ULEA UR26, UR17, UR10, 0x9 ;  /* 0x0000000a111a7291 */ /* 0x000fe2000f8e48ff */
[----:B------:R-:W-:Y:S01]  /*3540*/  UMOV UR27, 0x40004040 ;  /* 0x40004040001b7882 */ /* 0x000fe20000000000 */
[----:B------:R-:W-:Y:S02]  /*3550*/  UMOV UR41, 0x40004040 ;  /* 0x4000404000297882 */ /* 0x000fe40000000000 */
[----:B------:R-:W-:Y:S02]  /*3560*/  UIADD3 UR38, UPT, UPT, UR26, 0x2, URZ ;  /* 0x000000021a267890 */ /* 0x000fe4000fffe0ff */
[----:B------:R-:W-:Y:S02]  /*3570*/  UIADD3 UR34, UPT, UPT, UR26, 0x4, URZ ;  /* 0x000000041a227890 */ /* 0x000fe4000fffe0ff */
[----:B------:R-:W-:Y:S01]  /*3580*/  UIADD3 UR30, UPT, UPT, UR26, 0x6, URZ ;  /* 0x000000061a1e7890 */ /* 0x000fe2000fffe0ff */
[----:B------:R2:W-:Y:S01]  /*3590*/  UTCHMMA gdesc[UR26], gdesc[UR28], tmem[UR8], tmem[UR24], idesc[UR25], UP4 ;  /* 0x00ff181c1a0075ea */ /* 0x0005e2000a000008 */
[----:B------:R-:W-:Y:S01]  /*35a0*/  UPLOP3.LUT UP4, UPT, UPT, UPT, UPT, 0x80, 0x8 ;  /* 0x000000000008789c */ /* 0x000fe20003f8f070 */
[----:B------:R-:W-:Y:S01]  /*35b0*/  UMOV UR39, 0x40004040 ;  /* 0x4000404000277882 */ /* 0x000fe20000000000 */
[----:B------:R-:W-:Y:S01]  /*35c0*/  UMOV UR37, 0x40004040 ;  /* 0x4000404000257882 */ /* 0x000fe20000000000 */
[----:B------:R2:W-:Y:S01]  /*35d0*/  UTCHMMA gdesc[UR38], gdesc[UR40], tmem[UR8], tmem[UR22], idesc[UR23], UPT ;  /* 0x00ff1628260075ea */ /* 0x0005e2000b800008 */
[----:B------:R-:W-:Y:S01]  /*35e0*/  UMOV UR35, 0x40004040 ;  /* 0x4000404000237882 */ /* 0x000fe20000000000 */
[----:B------:R-:W-:Y:S01]  /*35f0*/  UMOV UR33, 0x40004040 ;  /* 0x4000404000217882 */ /* 0x000fe20000000000 */
[----:B------:R-:W-:Y:S01]  /*3600*/  UMOV UR31, 0x40004040 ;  /* 0x40004040001f7882 */ /* 0x000fe20000000000 */
[----:B------:R2:W-:Y:S01]  /*3610*/  UTCHMMA gdesc[UR34], gdesc[UR36], tmem[UR8], tmem[UR20], idesc[UR21], UPT ;  /* 0x00ff1424220075ea */ /* 0x0005e2000b800008 */
[----:B------:R2:W-:Y:S01]  /*3620*/  UTCHMMA gdesc[UR30], gdesc[UR32], tmem[UR8], tmem[UR18], idesc[UR19], UPT ;  /* 0x00ff12201e0075ea */ /* 0x0005e2000b800008 */
[----:B------:R2:W-:Y:S01]  /*3630*/  UTCBAR [UR6], URZ ;  /* 0x000000ff060073e9 */ /* 0x0005e200080000ff */
[----:B------:R-:W-:Y:S01]  /*3640*/  UMOV UR17, UR14 ;  /* 0x0000000e00117c82 */ /* 0x000fe20008000000 */
[----:B------:R-:W-:Y:S05]  /*3650*/  BRA.U UP0, `(.L_x_61) ;  /* 0xfffffffd00507547 */ /* 0x000fea000b83ffff */
.L_x_58:
[----:B------:R-:W-:Y:S01]  /*3660*/  UIADD3 UR15, UPT, UPT, UR15, 0x1, URZ ;  /* 0x000000010f0f7890 */ /* 0x000fe2000fffe0ff */
[C---:B------:R-:W-:Y:S01]  /*3670*/  ISETP.NE.AND P0, PT, R10.reuse, 0x2, PT ;  /* 0x000000020a00780c */ /* 0x040fe20003f05270 */
[----:B------:R-:W-:Y:S02]  /*3680*/  UIADD3 UR7, UPT, UPT, UR7, 0xe0, URZ ;  /* 0x000000e007077890 */ /* 0x000fe4000fffe0ff */
[----:B------:R-:W-:Y:S01]  /*3690*/  UISETP.NE.AND UP0, UPT, UR15, 0x4, UPT ;  /* 0x000000040f00788c */ /* 0x000fe2000bf05270 */
[----:B-12---:R-:W-:Y:S02]  /*36a0*/  SEL R0, RZ, 0x1, P0 ;  /* 0x00000001ff007807 */ /* 0x006fe40000000000 */
[----:B------:R-:W-:Y:S01]  /*36b0*/  SEL R10, R10, RZ, P0 ;  /* 0x000000ff0a0a7207 */ /* 0x000fe20000000000 */
[----:B------:R-:W-:Y:S01]  /*36c0*/  USEL UR6, URZ, 0x1, UP0 ;  /* 0x00000001ff067887 */ /* 0x000fe20008000000 */
[----:B------:R-:W-:Y:S01]  /*36d0*/  LOP3.LUT R9, R9, R0, RZ, 0x3c, !PT ;  /* 0x0000000009097212 */ /* 0x000fe200078e3cff */
[----:B------:R-:W-:Y:S01]  /*36e0*/  USEL UR15, UR15, URZ, UP0 ;  /* 0x000000ff0f0f7287 */ /* 0x000fe20008000000 */
[----:B------:R1:W-:Y:S03]  /*36f0*/  UTCBAR [UR7], URZ ;  /* 0x000000ff070073e9 */ /* 0x0003e600080000ff */
[----:B------:R-:W-:Y:S01]  /*3700*/  LOP3.LUT R11, R11, UR6, RZ, 0x3c, !PT ;  /* 0x000000060b0b7c12 */ /* 0x000fe2000f8e3cff */
[----:B------:R-:W-:Y:S07]  /*3710*/  @P1 BRA `(.L_x_62) ;  /* 0xfffffff800881947 */ /* 0x000fee000383ffff */
[----:B------:R-:W2:Y:S01]  /*3720*/  S2UR UR4, SR_CgaCtaId ;  /* 0x00000000000479c3 */ /* 0x000ea20000008800 */
[----:B------:R-:W-:Y:S01]  /*3730*/  ELECT P0, URZ, PT ;  /* 0x0000000000ff782f */ /* 0x000fe20003800000 */
[----:B------:R-:W-:Y:S01]  /*3740*/  IMAD.MOV.U32 R0, RZ, RZ, 0x1 ;  /* 0x00000001ff007424 */ /* 0x000fe200078e00ff */
[----:B------:R-:W-:Y:S01]  /*3750*/  UIADD3 UR5, UPT, UPT, UR5, 0x100, URZ ;  /* 0x0000010005057890 */ /* 0x000fe2000fffe0ff */
[----:B------:R-:W-:Y:S01]  /*3760*/  SHF.L.U32 R3, R11, 0x1f, RZ ;  /* 0x0000001f0b037819 */ /* 0x000fe200000006ff */
[----:B------:R-:W-:-:S03]  /*3770*/  UMOV UR6, 0x40 ;  /* 0x0000004000067882 */ /* 0x000fc60000000000 */
[----:B------:R-:W-:Y:S01]  /*3780*/  UVIRTCOUNT.DEALLOC.SMPOOL 0x80 ;  /* 0x000000800000784c */ /* 0x000fe20000000000 */
[----:B--2---:R-:W-:Y:S02]  /*3790*/  ULEA UR4, UR4, UR6, 0x18 ;  /* 0x0000000604047291 */ /* 0x004fe4000f8ec0ff */
[----:B------:R-:W-:-:S07]  /*37a0*/  ULEA UR6, UR15, UR5, 0x3 ;  /* 0x000000050f067291 */ /* 0x000fce000f8e18ff */
[----:B------:R2:W-:Y:S02]  /*37b0*/  @P0 STS.U8 [UR4+0x1c], R0 ;  /* 0x00001c00ff000988 */ /* 0x0005e40008000004 */
[----:B------:R-:W4:Y:S02]  /*37c0*/  SYNCS.PHASECHK.TRANS64.TRYWAIT P0, [UR6], R3 ;  /* 0x00000003ff0075a7 */ /* 0x000f240008001106 */
[----:B--2-4-:R-:W-:Y:S05]  /*37d0*/  @!P0 BRA `(.L_x_63) ;  /* 0x0000004c00a88947 */ /* 0x014fea0003800000 */
.L_x_160:
[----:B-1----:R-:W-:-:S04]  /*37e0*/  UIADD3 UR7, UPT, UPT, UR15, 0x1, URZ ;  /* 0x000000010f077890 */ /* 0x002fc8000fffe0ff */
[----:B------:R-:W-:-:S04]  /*37f0*/  UISETP.NE.AND UP0, UPT, UR7, 0x4, UPT ;  /* 0x000000040700788c */ /* 0x000fc8000bf05270 */
[----:B------:R-:W-:Y:S02]  /*3800*/  USEL UR8, URZ, 0x1, UP0 ;  /* 0x00000001ff087887 */ /* 0x000fe40008000000 */
[----:B------:R-:W-:-:S04]  /*3810*/  USEL UR7, UR7, URZ, UP0 ;  /* 0x000000ff07077287 */ /* 0x000fc80008000000 */
[----:B------:R-:W-:Y:S01]  /*3820*/  ULEA UR6, UR7, UR5, 0x3 ;  /* 0x0000000507067291 */ /* 0x000fe2000f8e18ff */
[----:B------:R-:W-:-:S04]  /*3830*/  LOP3.LUT R2, R11, UR8, RZ, 0x3c, !PT ;  /* 0x000000080b027c12 */ /* 0x000fc8000f8e3cff */
[----:B--2---:R-:W-:-:S04]  /*3840*/  SHF.L.U32 R3, R2, 0x1f, RZ ;  /* 0x0000001f02037819 */ /* 0x004fc800000006ff */
[----:B------:R-:W1:Y:S02]  /*3850*/  SYNCS.PHASECHK.TRANS64.TRYWAIT P0, [UR6], R3 ;  /* 0x00000003ff0075a7 */ /* 0x000e640008001106 */
[----:B-1----:R-:W-:Y:S05]  /*3860*/  @!P0 BRA `(.L_x_64) ;  /* 0x0000004c009c8947 */ /* 0x002fea0003800000 */
.L_x_162:
        /* <DEDUP_REMOVED lines=9> */
.L_x_164:
[----:B------:R-:W-:-:S04]  /*3900*/  UIADD3 UR7, UPT, UPT, UR7, 0x1, URZ ;  /* 0x0000000107077890 */ /* 0x000fc8000fffe0ff */
[----:B------:R-:W-:-:S04]  /*3910*/  UISETP.NE.AND UP0, UPT, UR7, 0x4, UPT ;  /* 0x000000040700788c */ /* 0x000fc8000bf05270 */
[----:B------:R-:W-:Y:S02]  /*3920*/  USEL UR6, URZ, 0x1, UP0 ;  /* 0x00000001ff067887 */ /* 0x000fe40008000000 */
[----:B------:R-:W-:-:S04]  /*3930*/  USEL UR7, UR7, URZ, UP0 ;  /* 0x000000ff07077287 */ /* 0x000fc80008000000 */
[----:B------:R-:W-:Y:S01]  /*3940*/  ULEA UR7, UR7, UR5, 0x3 ;  /* 0x0000000507077291 */ /* 0x000fe2000f8e18ff */
[----:B-1----:R-:W-:-:S04]  /*3950*/  LOP3.LUT R3, R2, UR6, RZ, 0x3c, !PT ;  /* 0x0000000602037c12 */ /* 0x002fc8000f8e3cff */
[----:B------:R-:W-:-:S04]  /*3960*/  SHF.L.U32 R3, R3, 0x1f, RZ ;  /* 0x0000001f03037819 */ /* 0x000fc800000006ff */
[----:B------:R-:W1:Y:S02]  /*3970*/  SYNCS.PHASECHK.TRANS64.TRYWAIT P0, [UR7], R3 ;  /* 0x00000003ff0075a7 */ /* 0x000e640008001107 */
[----:B-1----:R-:W-:Y:S05]  /*3980*/  @!P0 BRA `(.L_x_66) ;  /* 0x0000004c00848947 */ /* 0x002fea0003800000 */
.L_x_166:
[----:B------:R-:W-:Y:S01]  /*3990*/  NOP ;  /* 0x0000000000007918 */ /* 0x000fe20000000000 */
[----:B-1----:R-:W1:Y:S01]  /*39a0*/  LDS R0, [UR4+0x14] ;  /* 0x00001404ff007984 */ /* 0x002e620008000800 */
[----:B------:R-:W-:Y:S01]  /*39b0*/  ULOP3.LUT UR6, UR16, 0xffff, URZ, 0xc0, !UPT ;  /* 0x0000ffff10067892 */ /* 0x000fe2000f8ec0ff */
[----:B------:R-:W-:Y:S01]  /*39c0*/  UMOV UR8, 0xffff ;  /* 0x0000ffff00087882 */ /* 0x000fe20000000000 */
[----:B------:R-:W-:Y:S02]  /*39d0*/  UMOV UR5, 0x1 ;  /* 0x0000000100057882 */ /* 0x000fe40000000000 */
[----:B------:R-:W-:-:S04]  /*39e0*/  USHF.R.U32.HI UR6, URZ, 0x5, UR6 ;  /* 0x00000005ff067899 */ /* 0x000fc80008011606 */
[----:B------:R-:W-:Y:S02]  /*39f0*/  USHF.L.U32 UR8, UR8, UR6, URZ ;  /* 0x0000000608087299 */ /* 0x000fe400080006ff */
[----:B------:R-:W-:-:S04]  /*3a00*/  USHF.L.U32 UR5, UR5, UR6, URZ ;  /* 0x0000000605057299 */ /* 0x000fc800080006ff */
[----:B-1----:R-:W-:-:S04]  /*3a10*/  LOP3.LUT R0, R0, UR8, RZ, 0xc0, !PT ;  /* 0x0000000800007c12 */ /* 0x002fc8000f8ec0ff */
[----:B------:R-:W-:-:S13]  /*3a20*/  ISETP.NE.AND P0, PT, R0, UR8, PT ;  /* 0x0000000800007c0c */ /* 0x000fda000bf05270 */
[----:B------:R-:W-:Y:S05]  /*3a30*/  @P0 BRA `(.L_x_67) ;  /* 0x0000000000580947 */ /* 0x000fea0003800000 */
[----:B------:R-:W1:Y:S02]  /*3a40*/  LDS R0, [UR4+0x18] ;  /* 0x00001804ff007984 */ /* 0x000e640008000800 */
[----:B-1----:R-:W-:-:S04]  /*3a50*/  LOP3.LUT R0, R0, UR5, RZ, 0xc0, !PT ;  /* 0x0000000500007c12 */ /* 0x002fc8000f8ec0ff */
[----:B------:R-:W-:-:S13]  /*3a60*/  ISETP.NE.AND P0, PT, R0, UR5, PT ;  /* 0x0000000500007c0c */ /* 0x000fda000bf05270 */
[----:B------:R-:W-:Y:S05]  /*3a70*/  @P0 BRA `(.L_x_68) ;  /* 0x00000000003c0947 */ /* 0x000fea0003800000 */
[----:B------:R-:W1:Y:S01]  /*3a80*/  S2R R2, SR_LANEID ;  /* 0x0000000000027919 */ /* 0x000e620000000000 */
[----:B------:R-:W-:Y:S01]  /*3a90*/  ULOP3.LUT UR8, URZ, UR8, URZ, 0x33, !UPT ;  /* 0x00000008ff087292 */ /* 0x000fe2000f8e33ff */
[----:B------:R-:W-:Y:S01]  /*3aa0*/  LOP3.LUT R4, RZ, UR5, RZ, 0x33, !PT ;  /* 0x00000005ff047c12 */ /* 0x000fe2000f8e33ff */
[----:B------:R-:W-:Y:S02]  /*3ab0*/  VOTEU.ANY UR7, UPT, PT ;  /* 0x0000000000077886 */ /* 0x000fe400038e0100 */
[----:B------:R-:W-:Y:S01]  /*3ac0*/  UFLO.U32 UR7, UR7 ;  /* 0x00000007000772bd */ /* 0x000fe200080e0000 */
[----:B------:R-:W2:Y:S01]  /*3ad0*/  REDUX UR5, R4 ;  /* 0x00000000040573c4 */ /* 0x000ea20000000000 */
[----:B------:R-:W-:-:S06]  /*3ae0*/  IMAD.U32 R0, RZ, RZ, UR8 ;  /* 0x00000008ff007e24 */ /* 0x000fcc000f8e00ff */
[----:B------:R4:W-:Y:S01]  /*3af0*/  UTCATOMSWS.AND URZ, UR8 ;  /* 0x0000000800ff79e3 */ /* 0x0009e20008000000 */
[----:B------:R-:W3:Y:S01]  /*3b00*/  REDUX UR6, R0 ;  /* 0x00000000000673c4 */ /* 0x000ee20000000000 */
[----:B-1----:R-:W-:Y:S01]  /*3b10*/  ISETP.EQ.U32.AND P0, PT, R2, UR7, PT ;  /* 0x0000000702007c0c */ /* 0x002fe2000bf02070 */
[----:B--2---:R-:W-:Y:S01]  /*3b20*/  IMAD.U32 R2, RZ, RZ, UR5 ;  /* 0x00000005ff027e24 */ /* 0x004fe2000f8e00ff */
[----:B---3--:R-:W-:-:S11]  /*3b30*/  MOV R3, UR6 ;  /* 0x0000000600037c02 */ /* 0x008fd60008000f00 */
[----:B------:R4:W-:Y:S04]  /*3b40*/  @P0 ATOMS.AND RZ, [UR4+0x14], R3 ;  /* 0x00001403ffff098c */ /* 0x0009e8000a800004 */
[----:B------:R4:W-:Y:S01]  /*3b50*/  @P0 ATOMS.AND RZ, [UR4+0x18], R2 ;  /* 0x00001802ffff098c */ /* 0x0009e2000a800004 */
[----:B------:R-:W-:Y:S05]  /*3b60*/  BRA `(.L_x_69) ;  /* 0x0000000000147947 */ /* 0x000fea0003800000 */
.L_x_68:
[----:B------:R-:W-:Y:S02]  /*3b70*/  MOV R2, 0x3b90 ;  /* 0x00003b9000027802 */ /* 0x000fe40000000f00 */
[----:B---3-5:R-:W-:Y:S05]  /*3b80*/  CALL.REL.NOINC `($__internal_0_$__cuda_sm10x_tcgen05_guardrail_trap_col_being_dealloced_not_returned_by_alloc) ;  /* 0x00000050006c7944 */ /* 0x028fea0003c00000 */
[----:B------:R-:W-:Y:S05]  /*3b90*/  BRA `(.L_x_69) ;  /* 0x0000000000087947 */ /* 0x000fea0003800000 */
.L_x_67:
[----:B------:R-:W-:Y:S02]  /*3ba0*/  MOV R2, 0x3bc0 ;  /* 0x00003bc000027802 */ /* 0x000fe40000000f00 */
[----:B---3-5:R-:W-:Y:S05]  /*3bb0*/  CALL.REL.NOINC `($__internal_2_$__cuda_sm10x_tcgen05_guardrail_trap_unallocated_columns_being_dealloced) ;  /* 0x0000005000787944 */ /* 0x028fea0003c00000 */
.L_x_69:
[----:B------:R-:W-:Y:S01]  /*3bc0*/  NOP ;  /* 0x0000000000007918 */ /* 0x000fe20000000000 */
[----:B----4-:R-:W-:Y:S05]  /*3bd0*/  EXIT ;  /* 0x000000000000794d */ /* 0x010fea0003800000 */
.L_x_51:
[----:B------:R-:W-:-:S09]  /*3be0*/  UISETP.NE.OR UP2, UPT, UR8, 0x3, !UP2 ;  /* 0x000000030800788c */ /* 0x000fd2000d745670 */
[----:B------:R-:W-:Y:S05]  /*3bf0*/  BRA.U UP2, `(.L_x_70) ;  /* 0x0000001102147547 */ /* 0x000fea000b800000 */
[----:B------:R-:W1:Y:S01]  /*3c00*/  LDC R0, c[0x0][0xb30] ;  /* 0x0002cc00ff007b82 */ /* 0x000e620000000800 */
[----:B------:R-:W2:Y:S01]  /*3c10*/  LDCU.64 UR8, c[0x0][0x888] ;  /* 0x00011100ff0877ac */ /* 0x000ea20008000a00 */
[----:B------:R-:W-:Y:S02]  /*3c20*/  HFMA2 R25, -RZ, RZ, 0, 0 ;  /* 0x00000000ff197431 */ /* 0x000fe400000001ff */
[----:B------:R-:W-:Y:S01]  /*3c30*/  IMAD.MOV.U32 R32, RZ, RZ, 0x1 ;  /* 0x00000001ff207424 */ /* 0x000fe200078e00ff */
[----:B------:R-:W-:Y:S01]  /*3c40*/  MOV R23, 0x1000 ;  /* 0x0000100000177802 */ /* 0x000fe20000000f00 */
[----:B------:R-:W4:Y:S01]  /*3c50*/  LDCU.64 UR4, c[0x0][0x890] ;  /* 0x00011200ff0477ac */ /* 0x000f220008000a00 */
[----:B------:R-:W-:Y:S01]  /*3c60*/  IMAD.MOV.U32 R27, RZ, RZ, RZ ;  /* 0x000000ffff1b7224 */ /* 0x000fe200078e00ff */
[----:B------:R-:W3:Y:S01]  /*3c70*/  LDC R19, c[0x0][0x370] ;  /* 0x0000dc00ff137b82 */ /* 0x000ee20000000800 */
[----:B------:R-:W-:Y:S01]  /*3c80*/  UMOV UR7, 0x400 ;  /* 0x0000040000077882 */ /* 0x000fe20000000000 */
[----:B------:R-:W-:-:S02]  /*3c90*/  UPLOP3.LUT UP1, UPT, UPT, UPT, UPT, 0x40, 0x4 ;  /* 0x000000000004789c */ /* 0x000fc40003f2e870 */
[----:B------:R-:W-:-:S04]  /*3ca0*/  ULEA UR7, UR37, UR7, 0x18 ;  /* 0x0000000725077291 */ /* 0x000fc8000f8ec0ff */
[----:B------:R-:W3:Y:S01]  /*3cb0*/  LDC R2, c[0x0][0xb0c] ;  /* 0x0002c300ff027b82 */ /* 0x000ee20000000800 */
[----:B------:R-:W-:Y:S02]  /*3cc0*/  UIADD3 UR13, UPT, UPT, UR7, 0x88, URZ ;  /* 0x00000088070d7890 */ /* 0x000fe4000fffe0ff */
[----:B--2---:R-:W-:Y:S02]  /*3cd0*/  UISETP.NE.U32.AND UP2, UPT, UR8, URZ, UPT ;  /* 0x000000ff0800728c */ /* 0x004fe4000bf45070 */
[----:B------:R-:W-:Y:S02]  /*3ce0*/  UIADD3 UR33, UPT, UPT, UR7, 0x70, URZ ;  /* 0x0000007007217890 */ /* 0x000fe4000fffe0ff */
[----:B----4-:R-:W-:Y:S01]  /*3cf0*/  UISETP.NE.U32.AND UP3, UPT, UR4, URZ, UPT ;  /* 0x000000ff0400728c */ /* 0x010fe2000bf65070 */
[----:B------:R-:W2:Y:S01]  /*3d00*/  LDC R18, c[0x0][0xb20] ;  /* 0x0002c800ff127b82 */ /* 0x000ea20000000800 */
[----:B-1----:R-:W-:Y:S01]  /*3d10*/  ISETP.NE.AND P1, PT, R0, 0x1, PT ;  /* 0x000000010000780c */ /* 0x002fe20003f25270 */
[----:B------:R-:W-:-:S02]  /*3d20*/  UISETP.NE.AND.EX UP2, UPT, UR9, URZ, UPT, UP2 ;  /* 0x000000ff0900728c */ /* 0x000fc4000bf45320 */
[----:B------:R-:W-:Y:S02]  /*3d30*/  UIADD3 UR25, UPT, UPT, UR7, 0x78, URZ ;  /* 0x0000007807197890 */ /* 0x000fe4000fffe0ff */
[----:B------:R-:W-:Y:S02]  /*3d40*/  UIADD3 UR17, UPT, UPT, UR7, 0x80, URZ ;  /* 0x0000008007117890 */ /* 0x000fe4000fffe0ff */
[----:B------:R-:W1:Y:S01]  /*3d50*/  LDC.64 R36, c[0x0][0x348] ;  /* 0x0000d200ff247b82 */ /* 0x000e620000000a00 */
[----:B------:R-:W-:Y:S02]  /*3d60*/  UPRMT UR13, UR37, 0x654, UR13 ;  /* 0x00000654250d7896 */ /* 0x000fe4000800000d */
[----:B------:R-:W-:-:S05]  /*3d70*/  UISETP.NE.AND.EX UP3, UPT, UR5, URZ, UPT, UP3 ;  /* 0x000000ff0500728c */ /* 0x000fca000bf65330 */
[----:B------:R-:W4:Y:S08]  /*3d80*/  LDC.64 R16, c[0x0][0xb10] ;  /* 0x0002c400ff107b82 */ /* 0x000f300000000a00 */
[----:B------:R-:W1:Y:S08]  /*3d90*/  LDC.64 R6, c[0x0][0xb18] ;  /* 0x0002c600ff067b82 */ /* 0x000e700000000a00 */
[----:B------:R-:W1:Y:S08]  /*3da0*/  LDC.64 R4, c[0x0][0xb28] ;  /* 0x0002ca00ff047b82 */ /* 0x000e700000000a00 */
[----:B--23--:R-:W1:Y:S02]  /*3db0*/  LDC R22, c[0x0][0x374] ;  /* 0x0000dd00ff167b82 */ /* 0x00ce640000000800 */
.L_x_81:
[----:B------:R-:W-:Y:S02]  /*3dc0*/  LEA R0, R27, UR7, 0x3 ;  /* 0x000000071b007c11 */ /* 0x000fe4000f8e18ff */
[----:B------:R-:W-:Y:S02]  /*3dd0*/  SHF.L.U32 R3, R25, 0x1f, RZ ;  /* 0x0000001f19037819 */ /* 0x000fe400000006ff */
[----:B------:R-:W-:Y:S02]  /*3de0*/  LEA R28, R27, UR7, 0x4 ;  /* 0x000000071b1c7c11 */ /* 0x000fe4000f8e20ff */
[----:B--2---:R-:W2:Y:S02]  /*3df0*/  SYNCS.PHASECHK.TRANS64.TRYWAIT P0, [R0+URZ+0xc0], R3 ;  /* 0x0000c003000075a7 */ /* 0x004ea400080011ff */
[----:B--2---:R-:W-:Y:S05]  /*3e00*/  @!P0 BRA `(.L_x_71) ;  /* 0x00000048007c8947 */ /* 0x004fea0003800000 */
.L_x_167:
[----:B------:R-:W-:Y:S01]  /*3e10*/  ISETP.GE.AND P0, PT, R26, 0x1, PT ;  /* 0x000000011a00780c */ /* 0x000fe20003f06270 */
[----:B------:R-:W3:Y:S01]  /*3e20*/  LDS.128 R28, [R28+0x150] ;  /* 0x000150001c1c7984 */ /* 0x000ee20000000c00 */
[----:B--2---:R-:W-:Y:S01]  /*3e30*/  VIADD R0, R0, 0xd0 ;  /* 0x000000d000007836 */ /* 0x004fe20000000000 */
[----:B------:R-:W-:Y:S01]  /*3e40*/  @!PT LDS RZ, [RZ] ;  /* 0x00000000fffff984 */ /* 0x000fe20000000800 */
[----:B------:R-:W-:Y:S01]  /*3e50*/  @!PT LDS RZ, [RZ] ;  /* 0x00000000fffff984 */ /* 0x000fe20000000800 */
[----:B------:R-:W-:Y:S01]  /*3e60*/  @!PT LDS RZ, [RZ] ;  /* 0x00000000fffff984 */ /* 0x000fe20000000800 */
[----:B------:R-:W-:Y:S01]  /*3e70*/  @!PT LDS RZ, [RZ] ;  /* 0x00000000fffff984 */ /* 0x000fe20000000800 */
[----:B------:R2:W-:Y:S06]  /*3e80*/  MEMBAR.ALL.CTA ;  /* 0x0000000000007992 */ /* 0x0005ec0000008000 */
[----:B--2---:R-:W2:Y:S01]  /*3e90*/  FENCE.VIEW.ASYNC.S ;  /* 0x00000000000073c6 */ /* 0x004ea20000000000 */
[----:B------:R-:W-:Y:S04]  /*3ea0*/  PRMT R0, RZ, 0x654, R0 ;  /* 0x00000654ff007816 */ /* 0x000fe80000000000 */
[----:B--2---:R2:W-:Y:S01]  /*3eb0*/  SYNCS.ARRIVE.TRANS64.RED.A1T0 RZ, [R0+URZ], RZ ;  /* 0x000000ff00ff79a7 */ /* 0x0045e200081004ff */
[----:B---3--:R-:W-:Y:S11]  /*3ec0*/  LOP3.LUT P3, RZ, R30, 0x1, RZ, 0xc0, !PT ;  /* 0x000000011eff7812 */ /* 0x008ff6000786c0ff */
[----:B------:R-:W-:Y:S02]  /*3ed0*/  @!UPT UIADD3 URZ, UPT, UPT, URZ, URZ, URZ ;  /* 0x000000fffffff290 */ /* 0x000fe4000fffe0ff */
[----:B------:R-:W-:Y:S02]  /*3ee0*/  @P3 MOV R13, R28 ;  /* 0x0000001c000d3202 */ /* 0x000fe40000000f00 */
[----:B------:R-:W-:Y:S01]  /*3ef0*/  @P3 LOP3.LUT R8, R29, 0xffff, RZ, 0xc0, !PT ;  /* 0x0000ffff1d083812 */ /* 0x000fe200078ec0ff */
[----:B--2---:R-:W-:Y:S06]  /*3f00*/  @!P0 BRA `(.L_x_72) ;  /* 0x0000000000a48947 */ /* 0x004fec0003800000 */
[----:B-1---5:R-:W-:Y:S01]  /*3f10*/  IMAD.HI.U32 R33, R22, R7, RZ ;  /* 0x0000000716217227 */ /* 0x022fe200078e00ff */
[----:B------:R-:W-:Y:S02]  /*3f20*/  ISETP.NE.AND P0, PT, R6, 0x1, PT ;  /* 0x000000010600780c */ /* 0x000fe40003f05270 */
[----:B------:R-:W-:Y:S01]  /*3f30*/  ISETP.NE.AND P2, PT, R26, 0x1, PT ;  /* 0x000000011a00780c */ /* 0x000fe20003f45270 */
[----:B----4-:R-:W-:Y:S01]  /*3f40*/  IMAD.HI.U32 R34, R19, R16, RZ ;  /* 0x0000001013227227 */ /* 0x010fe200078e00ff */
[----:B------:R-:W-:Y:S02]  /*3f50*/  SHF.R.U32.HI R33, RZ, R18, R33 ;  /* 0x00000012ff217219 */ /* 0x000fe40000011621 */
[----:B------:R-:W-:Y:S01]  /*3f60*/  ISETP.NE.AND P4, PT, R2, 0x1, PT ;  /* 0x000000010200780c */ /* 0x000fe20003f85270 */
[----:B------:R-:W-:Y:S01]  /*3f70*/  IMAD.HI.U32 R38, R13, R16, RZ ;  /* 0x000000100d267227 */ /* 0x000fe200078e00ff */
[----:B------:R-:W-:Y:S02]  /*3f80*/  SHF.R.U32.HI R34, RZ, R17, R34 ;  /* 0x00000011ff227219 */ /* 0x000fe40000011622 */
[----:B------:R-:W-:Y:S01]  /*3f90*/  SEL R3, R22, R33, !P0 ;  /* 0x0000002116037207 */ /* 0x000fe20004000000 */
[C---:B------:R-:W-:Y:S01]  /*3fa0*/  IMAD.HI.U32 R33, R8.reuse, R7, RZ ;  /* 0x0000000708217227 */ /* 0x040fe200078e00ff */
[----:B------:R-:W-:Y:S02]  /*3fb0*/  SEL R11, R19, R34, !P4 ;  /* 0x00000022130b7207 */ /* 0x000fe40006000000 */
[----:B------:R-:W-:Y:S01]  /*3fc0*/  SHF.R.U32.HI R38, RZ, R17, R38 ;  /* 0x00000011ff267219 */ /* 0x000fe20000011626 */
[----:B------:R-:W-:Y:S01]  /*3fd0*/  IMAD.HI.U32 R40, R3, R4, RZ ;  /* 0x0000000403287227 */ /* 0x000fe200078e00ff */
[----:B------:R-:W-:Y:S03]  /*3fe0*/  SHF.R.U32.HI R33, RZ, R18, R33 ;  /* 0x00000012ff217219 */ /* 0x000fe60000011621 */
[----:B------:R-:W-:Y:S01]  /*3ff0*/  IMAD.HI.U32 R34, R11, R4, RZ ;  /* 0x000000040b227227 */ /* 0x000fe200078e00ff */
[----:B------:R-:W-:Y:S02]  /*4000*/  @P2 SHF.R.U32.HI R3, RZ, R5, R40 ;  /* 0x00000005ff032219 */ /* 0x000fe40000011628 */
[----:B------:R-:W-:Y:S02]  /*4010*/  SEL R9, R8, R33, !P0 ;  /* 0x0000002108097207 */ /* 0x000fe40004000000 */
[----:B------:R-:W-:Y:S01]  /*4020*/  @P2 SHF.R.U32.HI R11, RZ, R5, R34 ;  /* 0x00000005ff0b2219 */ /* 0x000fe20000011622 */
[C---:B------:R-:W-:Y:S01]  /*4030*/  IMAD R10, R26.reuse, R3, RZ ;  /* 0x000000031a0a7224 */ /* 0x040fe200078e02ff */
[----:B------:R-:W-:Y:S01]  /*4040*/  SEL R3, R13, R38, !P4 ;  /* 0x000000260d037207 */ /* 0x000fe20006000000 */
[C---:B------:R-:W-:Y:S03]  /*4050*/  IMAD.HI.U32 R14, R9.reuse, R4, RZ ;  /* 0x00000004090e7227 */ /* 0x040fe600078e00ff */
[----:B------:R-:W-:Y:S01]  /*4060*/  ISETP.GE.AND P0, PT, R9, R10, PT ;  /* 0x0000000a0900720c */ /* 0x000fe20003f06270 */
[C---:B------:R-:W-:Y:S01]  /*4070*/  IMAD R12, R26.reuse, R11, RZ ;  /* 0x0000000b1a0c7224 */ /* 0x040fe200078e02ff */
[-C--:B------:R-:W-:Y:S04]  /*4080*/  SHF.R.U32.HI R14, RZ, R5.reuse, R14 ;  /* 0x00000005ff0e7219 */ /* 0x080fe8000001160e */
[----:B------:R-:W-:Y:S02]  /*4090*/  ISETP.GE.OR P0, PT, R3, R12, P0 ;  /* 0x0000000c0300720c */ /* 0x000fe40000706670 */
[----:B------:R-:W-:Y:S05]  /*40a0*/  SEL R15, R9, R14, !P2 ;  /* 0x0000000e090f7207 */ /* 0x000fea0005000000 */
[----:B------:R-:W-:Y:S04]  /*40b0*/  IMAD.MOV R14, RZ, RZ, -R15 ;  /* 0x000000ffff0e7224 */ /* 0x000fe800078e0a0f */
[----:B------:R-:W-:Y:S02]  /*40c0*/  IMAD R14, R26, R14, R9 ;  /* 0x0000000e1a0e7224 */ /* 0x000fe400078e0209 */
[C---:B------:R-:W-:Y:S05]  /*40d0*/  @!P0 IMAD.HI.U32 R10, R3.reuse, R4, RZ ;  /* 0x00000004030a8227 */ /* 0x040fea00078e00ff */
[----:B------:R-:W-:Y:S04]  /*40e0*/  @!P0 SHF.R.U32.HI R10, RZ, R5, R10 ;  /* 0x00000005ff0a8219 */ /* 0x000fe8000001160a */
[----:B------:R-:W-:Y:S01]  /*40f0*/  @!P0 SEL R0, R3, R10, !P2 ;  /* 0x0000000a03008207 */ /* 0x000fe20005000000 */
[----:B------:R-:W-:Y:S03]  /*4100*/  IMAD.MOV R10, RZ, RZ, -R3 ;  /* 0x000000ffff0a7224 */ /* 0x000fe600078e0a03 */
[----:B------:R-:W-:Y:S01]  /*4110*/  @!P0 IADD3 R15, PT, PT, R15, -R0, RZ ;  /* 0x800000000f0f8210 */ /* 0x000fe20007ffe0ff */
[----:B------:R-:W-:Y:S01]  /*4120*/  @!P0 IMAD R0, R11, R14, R0 ;  /* 0x0000000e0b008224 */ /* 0x000fe200078e0200 */
[----:B------:R-:W-:Y:S01]  /*4130*/  IADD3 R11, PT, PT, -R9, RZ, RZ ;  /* 0x000000ff090b7210 */ /* 0x000fe20007ffe1ff */
[----:B------:R-:W-:Y:S02]  /*4140*/  IMAD R13, R2, R10, R13 ;  /* 0x0000000a020d7224 */ /* 0x000fe400078e020d */
[----:B------:R-:W-:Y:S02]  /*4150*/  @!P0 IMAD R9, R15, R26, R3 ;  /* 0x0000001a0f098224 */ /* 0x000fe400078e0203 */
[----:B------:R-:W-:Y:S02]  /*4160*/  @!P0 IMAD.MOV.U32 R3, RZ, RZ, R0 ;  /* 0x000000ffff038224 */ /* 0x000fe400078e0000 */
[----:B------:R-:W-:Y:S02]  /*4170*/  IMAD R8, R6, R11, R8 ;  /* 0x0000000b06087224 */ /* 0x000fe400078e0208 */
[----:B------:R-:W-:Y:S02]  /*4180*/  IMAD R13, R3, R2, R13 ;  /* 0x00000002030d7224 */ /* 0x000fe400078e020d */
[----:B------:R-:W-:Y:S02]  /*4190*/  IMAD R8, R9, R6, R8 ;  /* 0x0000000609087224 */ /* 0x000fe400078e0208 */
.L_x_72:
[----:B------:R-:W-:Y:S05]  /*41a0*/  BRA.U UP1, `(.L_x_73) ;  /* 0x0000000101107547 */ /* 0x000fea000b800000 */
[----:B------:R-:W-:Y:S04]  /*41b0*/  MOV R0, UR6 ;  /* 0x0000000600007c02 */ /* 0x000fe80008000f00 */
[----:B------:R-:W-:Y:S04]  /*41c0*/  SHF.L.U32 R3, R0, 0x1f, RZ ;  /* 0x0000001f00037819 */ /* 0x000fe800000006ff */
[----:B------:R-:W2:Y:S02]  /*41d0*/  SYNCS.PHASECHK.TRANS64.TRYWAIT P0, [UR7+0xb8], R3 ;  /* 0x0000b803ff0075a7 */ /* 0x000ea40008001107 */
[----:B--2---:R-:W-:Y:S05]  /*41e0*/  @!P0 BRA `(.L_x_74) ;  /* 0x0000004400988947 */ /* 0x004fea0003800000 */
.L_x_73:
[----:B------:R-:W-:Y:S02]  /*41f0*/  R2UR UR35, R21 ;  /* 0x00000000152372ca */ /* 0x000fe400000e0000 */
[----:B------:R-:W-:Y:S02]  /*4200*/  R2UR UR34, R20 ;  /* 0x00000000142272ca */ /* 0x000fe400000e0000 */
[----:B------:R-:W-:Y:S02]  /*4210*/  ISETP.NE.U32.AND P2, PT, RZ, UR4, PT ;  /* 0x00000004ff007c0c */ /* 0x000fe4000bf45070 */
[----:B------:R-:W-:Y:S02]  /*4220*/  SHF.L.U32 R12, R32, 0x1f, RZ ;  /* 0x0000001f200c7819 */ /* 0x000fe400000006ff */
[----:B------:R-:W-:Y:S05]  /*4230*/  ISETP.NE.AND.EX P2, PT, RZ, UR5, PT, P2 ;  /* 0x00000005ff007c0c */ /* 0x000fea000bf45320 */
[----:B------:R-:W-:Y:S02]  /*4240*/  USHF.L.U32 UR35, UR35, 0x6, URZ ;  /* 0x0000000623237899 */ /* 0x000fe400080006ff */
[----:B------:R-:W-:Y:S01]  /*4250*/  USHF.L.U32 UR34, UR34, 0x7, URZ ;  /* 0x0000000722227899 */ /* 0x000fe200080006ff */
[----:B------:R-:W-:Y:S11]  /*4260*/  BRA.U !UP3, `(.L_x_75) ;  /* 0x000000010b347547 */ /* 0x000ff6000b800000 */
[----:B------:R-:W-:Y:S01]  /*4270*/  UPLOP3.LUT UP0, UPT, UPT, UPT, UP2, 0x80, 0x8 ;  /* 0x000000000008789c */ /* 0x000fe20003f0f020 */
[----:B--2---:R-:W-:Y:S02]  /*4280*/  HFMA2 R0, -RZ, RZ, 0, 5.9604644775390625e-08 ;  /* 0x00000001ff007431 */ /* 0x004fe400000001ff */
[----:B------:R-:W-:Y:S03]  /*4290*/  IMAD.MOV.U32 R59, RZ, RZ, 0x1 ;  /* 0x00000001ff3b7424 */ /* 0x000fe600078e00ff */
[----:B------:R-:W-:Y:S05]  /*42a0*/  PLOP3.LUT P0, PT, PT, PT, UP0, 0x80, 0x8 ;  /* 0x000000000008781c */ /* 0x000fea0003f0f008 */
[----:B------:R-:W2:Y:S01]  /*42b0*/  @UP0 LDCU.64 UR10, c[0x0][0x888] ;  /* 0x00011100ff0a07ac */ /* 0x000ea20008000a00 */
[----:B------:R-:W-:Y:S07]  /*42c0*/  @UP0 UIMAD UR8, UR36, UR4, URZ ;  /* 0x00000004240802a4 */ /* 0x000fee000f8e02ff */
[----:B------:R-:W-:Y:S01]  /*42d0*/  @!P0 PRMT R59, R0, 0x7610, R59 ;  /* 0x00007610003b8816 */ /* 0x000fe2000000003b */
[----:B--2---:R-:W-:Y:S03]  /*42e0*/  @UP0 UIMAD.WIDE UR10, UR8, 0x4, UR10 ;  /* 0x00000004080a08a5 */ /* 0x004fe6000f8e020a */
[----:B------:R-:W2:Y:S03]  /*42f0*/  @!UP0 LDCU UR8, c[0x0][0x880] ;  /* 0x00011000ff0887ac */ /* 0x000ea60008000800 */
[----:B------:R-:W-:Y:S01]  /*4300*/  IMAD.U32 R10, RZ, RZ, UR10 ;  /* 0x0000000aff0a7e24 */ /* 0x000fe2000f8e00ff */
[----:B------:R-:W-:Y:S05]  /*4310*/  MOV R11, UR11 ;  /* 0x0000000b000b7c02 */ /* 0x000fea0008000f00 */
[----:B-----5:R3:W5:Y:S02]  /*4320*/  @P0 LDG.E R35, desc[UR46][R10.64] ;  /* 0x0000002e0a230981 */ /* 0x020764000c1e1900 */
[----:B--23--:R-:W-:Y:S07]  /*4330*/  @!P0 IMAD.U32 R35, RZ, RZ, UR8 ;  /* 0x00000008ff238e24 */ /* 0x00cfee000f8e00ff */
.L_x_75:
[----:B-----5:R-:W-:Y:S01]  /*4340*/  @!P2 FSETP.EQ.AND P0, PT, R35, RZ, PT ;  /* 0x000000ff2300a20b */ /* 0x020fe20003f02000 */
[----:B------:R-:W-:Y:S01]  /*4350*/  @!UPT UIADD3 URZ, UPT, UPT, URZ, URZ, URZ ;  /* 0x000000fffffff290 */ /* 0x000fe2000fffe0ff */
[----:B------:R-:W-:Y:S11]  /*4360*/  @!P2 BRA `(.L_x_76) ;  /* 0x000000000014a947 */ /* 0x000ff60003800000 */
[----:B------:R-:W-:Y:S02]  /*4370*/  LOP3.LUT P2, RZ, R59, 0xff, RZ, 0xc0, !PT ;  /* 0x000000ff3bff7812 */ /* 0x000fe4000784c0ff */
[----:B------:R-:W-:Y:S04]  /*4380*/  PLOP3.LUT P0, PT, PT, PT, UP0, 0x80, 0x8 ;  /* 0x000000000008781c */ /* 0x000fe80003f0f008 */
[----:B------:R-:W-:Y:S07]  /*4390*/  PLOP3.LUT P0, PT, P0, PT, PT, 0x8, 0x80 ;  /* 0x000000000080781c */ /* 0x000fee000070e170 */
[----:B------:R-:W-:Y:S11]  /*43a0*/  @P2 FSETP.EQ.AND P0, PT, R35, RZ, PT ;  /* 0x000000ff2300220b */ /* 0x000ff60003f02000 */
[----:B------:R-:W-:Y:S02]  /*43b0*/  @!UPT UIADD3 URZ, UPT, UPT, URZ, URZ, URZ ;  /* 0x000000fffffff290 */ /* 0x000fe4000fffe0ff */
.L_x_76:
[----:B------:R-:W3:Y:S01]  /*43c0*/  SYNCS.PHASECHK.TRANS64.TRYWAIT P2, [UR7+0x90], R12 ;  /* 0x0000900cff0075a7 */ /* 0x000ee20008041107 */
[----:B------:R-:W-:Y:S04]  /*43d0*/  ELECT P4, URZ, PT ;  /* 0x0000000000ff782f */ /* 0x000fe80003880000 */
[----:B------:R-:W-:Y:S11]  /*43e0*/  PLOP3.LUT P4, PT, P0, P4, PT, 0xf2, 0x2f ;  /* 0x00000000002f781c */ /* 0x000ff60000789e72 */
[----:B------:R-:W-:Y:S02]  /*43f0*/  @!UPT UIADD3 URZ, UPT, UPT, URZ, URZ, URZ ;  /* 0x000000fffffff290 */ /* 0x000fe4000fffe0ff */
[----:B-1----:R-:W-:Y:S05]  /*4400*/  @!P4 IADD3 R9, P0, PT, R36, 0x580, RZ ;  /* 0x000005802409c810 */ /* 0x002fea0007f1e0ff */
[----:B--2---:R-:W-:Y:S01]  /*4410*/  @!P4 IMAD.X R0, RZ, RZ, R37, P0 ;  /* 0x000000ffff00c224 */ /* 0x004fe200000e0625 */
[----:B---3--:R-:W-:Y:S07]  /*4420*/  @!P2 BRA `(.L_x_77) ;  /* 0x000000440020a947 */ /* 0x008fee0003800000 */
.L_x_170:
[----:B------:R-:W-:Y:S01]  /*4430*/  @!P4 R2UR UR8, R0 ;  /* 0x000000000008c2ca */ /* 0x000fe200000e0000 */
[----:B------:R-:W-:Y:S01]  /*4440*/  VOTEU.ALL UP1, P4 ;  /* 0x0000000000ff7886 */ /* 0x000fe20002020000 */
[----:B------:R-:W-:Y:S01]  /*4450*/  @!P4 R2UR UR9, R9 ;  /* 0x000000000909c2ca */ /* 0x000fe200000e0000 */
[----:B------:R-:W-:Y:S01]  /*4460*/  @!P4 IMAD.MOV.U32 R0, RZ, RZ, 0x1000 ;  /* 0x00001000ff00c424 */ /* 0x000fe200078e00ff */
[----:B------:R-:W-:Y:S01]  /*4470*/  UMOV UR10, 0x0 ;  /* 0x00000000000a7882 */ /* 0x000fe20000000000 */
[----:B------:R-:W-:Y:S01]  /*4480*/  UMOV UR11, 0x10000000 ;  /* 0x10000000000b7882 */ /* 0x000fe20000000000 */
[----:B------:R-:W-:Y:S01]  /*4490*/  @!UP1 UIADD3 UR32, UPT, UPT, UR7, 0x200, URZ ;  /* 0x0000020007209890 */ /* 0x000fe2000fffe0ff */
[----:B------:R-:W-:Y:S01]  /*44a0*/  @!P4 IADD3 R9, P0, PT, R36, 0x580, RZ ;  /* 0x000005802409c810 */ /* 0x000fe20007f1e0ff */
[----:B------:R-:W-:Y:S05]  /*44b0*/  VOTEU.ALL UP1, P4 ;  /* 0x0000000000ff7886 */ /* 0x000fea0002020000 */
[----:B------:R-:W-:Y:S01]  /*44c0*/  IMAD.U32 R11, RZ, RZ, UR8 ;  /* 0x00000008ff0b7e24 */ /* 0x000fe2000f8e00ff */
[----:B------:R-:W-:Y:S01]  /*44d0*/  UPRMT UR8, UR37, 0x654, UR33 ;  /* 0x0000065425087896 */ /* 0x000fe20008000021 */
[----:B------:R-:W-:Y:S03]  /*44e0*/  IMAD.U32 R10, RZ, RZ, UR9 ;  /* 0x00000009ff0a7e24 */ /* 0x000fe6000f8e00ff */
[----:B------:R-:W-:Y:S02]  /*44f0*/  @!P4 R2UR UR15, R11 ;  /* 0x000000000b0fc2ca */ /* 0x000fe400000e0000 */
[----:B------:R-:W-:Y:S11]  /*4500*/  @!P4 R2UR UR14, R10 ;  /* 0x000000000a0ec2ca */ /* 0x000ff600000e0000 */
[----:B------:R-:W-:Y:S02]  /*4510*/  @!UPT UIADD3 URZ, UPT, UPT, URZ, URZ, URZ ;  /* 0x000000fffffff290 */ /* 0x000fe4000fffe0ff */
[----:B------:R2:W-:Y:S01]  /*4520*/  @!UP1 UTMALDG.3D [UR32], [UR14], desc[UR10] ;  /* 0x00000a200e0095b4 */ /* 0x0005e20008011000 */
[----:B------:R3:W-:Y:S01]  /*4530*/  @!P4 SYNCS.ARRIVE.TRANS64.RED.A0TR RZ, [UR7+0x70], R0 ;  /* 0x00007000ffffc9a7 */ /* 0x0007e20008300407 */
[----:B------:R-:W-:Y:S01]  /*4540*/  SYNCS.ARRIVE.TRANS64.RED.A1T0 RZ, [UR8], RZ ;  /* 0x000000ffffff79a7 */ /* 0x000fe20008100408 */
[----:B---3--:R-:W-:Y:S01]  /*4550*/  @!P4 IMAD.X R0, RZ, RZ, R37, P0 ;  /* 0x000000ffff00c224 */ /* 0x008fe200000e0625 */
[----:B------:R-:W3:Y:S02]  /*4560*/  SYNCS.PHASECHK.TRANS64.TRYWAIT P2, [UR7+0x98], R12 ;  /* 0x0000980cff0075a7 */ /* 0x000ee40008041107 */
[----:B--23--:R-:W-:Y:S05]  /*4570*/  @!P2 BRA `(.L_x_78) ;  /* 0x0000004000e4a947 */ /* 0x00cfea0003800000 */
.L_x_172:
        /* <DEDUP_REMOVED lines=8> */
[----:B------:R-:W-:Y:S01]  /*4600*/  @!UP1 UIADD3 UR24, UPT, UPT, UR7, 0x1200, URZ ;  /* 0x0000120007189890 */ /* 0x000fe2000fffe0ff */
[----:B------:R-:W-:Y:S01]  /*4610*/  VOTEU.ALL UP1, P4 ;  /* 0x0000000000ff7886 */ /* 0x000fe20002020000 */
[----:B------:R-:W-:Y:S01]  /*4620*/  UMOV UR27, UR35 ;  /* 0x00000023001b7c82 */ /* 0x000fe20008000000 */
[----:B------:R-:W-:Y:S02]  /*4630*/  UMOV UR28, UR36 ;  /* 0x00000024001c7c82 */ /* 0x000fe40008000000 */
[----:B------:R-:W-:Y:S01]  /*4640*/  IMAD.U32 R11, RZ, RZ, UR8 ;  /* 0x00000008ff0b7e24 */ /* 0x000fe2000f8e00ff */
[----:B------:R-:W-:Y:S01]  /*4650*/  UPRMT UR8, UR37, 0x654, UR25 ;  /* 0x0000065425087896 */ /* 0x000fe20008000019 */
[----:B------:R-:W-:Y:S02]  /*4660*/  IMAD.U32 R10, RZ, RZ, UR9 ;  /* 0x00000009ff0a7e24 */ /* 0x000fe4000f8e00ff */
[----:B------:R-:W-:Y:S01]  /*4670*/  @!P4 IMAD.X R20, RZ, RZ, R37, P0 ;  /* 0x000000ffff14c224 */ /* 0x000fe200000e0625 */
[----:B------:R-:W-:Y:S02]  /*4680*/  @!P4 R2UR UR15, R11 ;  /* 0x000000000b0fc2ca */ /* 0x000fe400000e0000 */
[----:B------:R-:W-:Y:S11]  /*4690*/  @!P4 R2UR UR14, R10 ;  /* 0x000000000a0ec2ca */ /* 0x000ff600000e0000 */
[----:B------:R-:W-:Y:S02]  /*46a0*/  @!UPT UIADD3 URZ, UPT, UPT, URZ, URZ, URZ ;  /* 0x000000fffffff290 */ /* 0x000fe4000fffe0ff */
[----:B------:R2:W-:Y:S01]  /*46b0*/  @!UP1 UTMALDG.3D [UR24], [UR14], desc[UR10] ;  /* 0x00000a180e0095b4 */ /* 0x0005e20008011000 */
[----:B------:R2:W-:Y:S01]  /*46c0*/  @!P4 SYNCS.ARRIVE.TRANS64.RED.A0TR RZ, [UR7+0x78], R0 ;  /* 0x00007800ffffc9a7 */ /* 0x0005e20008300407 */
[----:B------:R-:W-:Y:S01]  /*46d0*/  SYNCS.ARRIVE.TRANS64.RED.A1T0 RZ, [UR8], RZ ;  /* 0x000000ffffff79a7 */ /* 0x000fe20008100408 */
[----:B------:R-:W3:Y:S02]  /*46e0*/  SYNCS.PHASECHK.TRANS64.TRYWAIT P2, [UR7+0xa0], R12 ;  /* 0x0000a00cff0075a7 */ /* 0x000ee40008041107 */
[----:B--23--:R-:W-:Y:S05]  /*46f0*/  @!P2 BRA `(.L_x_79) ;  /* 0x00000040009ca947 */ /* 0x00cfea0003800000 */
.L_x_174:
[----:B------:R-:W2:Y:S01]  /*4700*/  LDC.64 R14, c[0x0][0xb10] ;  /* 0x0002c400ff0e7b82 */ /* 0x000ea20000000a00 */
[----:B------:R-:W-:Y:S01]  /*4710*/  @!P4 R2UR UR8, R20 ;  /* 0x000000001408c2ca */ /* 0x000fe200000e0000 */
[----:B------:R-:W-:Y:S01]  /*4720*/  VOTEU.ALL UP1, P4 ;  /* 0x0000000000ff7886 */ /* 0x000fe20002020000 */
[----:B------:R-:W-:Y:S01]  /*4730*/  @!P4 R2UR UR9, R21 ;  /* 0x000000001509c2ca */ /* 0x000fe200000e0000 */
[----:B------:R-:W-:Y:S01]  /*4740*/  UMOV UR10, 0x0 ;  /* 0x00000000000a7882 */ /* 0x000fe20000000000 */
[----:B------:R-:W-:Y:S03]  /*4750*/  UMOV UR11, 0x10000000 ;  /* 0x10000000000b7882 */ /* 0x000fe60000000000 */
[----:B------:R-:W3:Y:S01]  /*4760*/  LDC.64 R10, c[0x0][0xb18] ;  /* 0x0002c600ff0a7b82 */ /* 0x000ee20000000a00 */
[----:B------:R-:W-:Y:S01]  /*4770*/  @!UP1 UIADD3 UR18, UPT, UPT, UR34, 0x40, URZ ;  /* 0x0000004022129890 */ /* 0x000fe2000fffe0ff */
[----:B------:R-:W-:Y:S01]  /*4780*/  @P3 SHF.R.U32.HI R24, RZ, 0x10, R29 ;  /* 0x00000010ff183819 */ /* 0x000fe2000001161d */
[----:B------:R-:W-:Y:S01]  /*4790*/  @!UP1 UIADD3 UR16, UPT, UPT, UR7, 0x2200, URZ ;  /* 0x0000220007109890 */ /* 0x000fe2000fffe0ff */
[----:B------:R-:W-:Y:S01]  /*47a0*/  VIADD R27, R27, 0x1 ;  /* 0x000000011b1b7836 */ /* 0x000fe20000000000 */
[----:B------:R-:W-:Y:S03]  /*47b0*/  VOTEU.ALL UP1, P4 ;  /* 0x0000000000ff7886 */ /* 0x000fe60002020000 */
[----:B------:R-:W5:Y:S01]  /*47c0*/  @!P1 LDC R0, c[0x0][0xb20] ;  /* 0x0002c800ff009b82 */ /* 0x000f620000000800 */
[----:B------:R-:W-:Y:S01]  /*47d0*/  UMOV UR19, UR35 ;  /* 0x0000002300137c82 */ /* 0x000fe20008000000 */
[----:B------:R-:W-:Y:S01]  /*47e0*/  IMAD.U32 R21, RZ, RZ, UR8 ;  /* 0x00000008ff157e24 */ /* 0x000fe2000f8e00ff */
[----:B------:R-:W-:Y:S05]  /*47f0*/  UMOV UR20, UR36 ;  /* 0x0000002400147c82 */ /* 0x000fea0008000000 */
[----:B-1----:R-:W1:Y:S01]  /*4800*/  @!P1 LDC R3, c[0x0][0xb0c] ;  /* 0x0002c300ff039b82 */ /* 0x002e620000000800 */
[----:B------:R-:W-:Y:S01]  /*4810*/  IMAD.U32 R20, RZ, RZ, UR9 ;  /* 0x00000009ff147e24 */ /* 0x000fe2000f8e00ff */
[----:B------:R-:W-:Y:S01]  /*4820*/  UPRMT UR8, UR37, 0x654, UR17 ;  /* 0x0000065425087896 */ /* 0x000fe20008000011 */
[----:B------:R-:W-:Y:S03]  /*4830*/  @!P4 R2UR UR15, R21 ;  /* 0x00000000150fc2ca */ /* 0x000fe600000e0000 */
[----:B------:R-:W-:Y:S01]  /*4840*/  @!P4 R2UR UR14, R20 ;  /* 0x00000000140ec2ca */ /* 0x000fe200000e0000 */
[----:B------:R-:W-:Y:S11]  /*4850*/  @!P4 IMAD.MOV.U32 R20, RZ, RZ, 0x1000 ;  /* 0x00001000ff14c424 */ /* 0x000ff600078e00ff */
[----:B------:R-:W-:Y:S01]  /*4860*/  @!UPT UIADD3 URZ, UPT, UPT, URZ, URZ, URZ ;  /* 0x000000fffffff290 */ /* 0x000fe2000fffe0ff */
[----:B------:R1:W-:Y:S01]  /*4870*/  @!UP1 UTMALDG.3D [UR16], [UR14], desc[UR10] ;  /* 0x00000a100e0095b4 */ /* 0x0003e20008011000 */
[----:B------:R1:W-:Y:S02]  /*4880*/  @!P4 SYNCS.ARRIVE.TRANS64.RED.A0TR RZ, [UR7+0x80], R20 ;  /* 0x00008014ffffc9a7 */ /* 0x0003e40008300407 */
[----:B-1----:R-:W-:Y:S01]  /*4890*/  @!P1 ISETP.NE.AND P2, PT, R3, 0x1, PT ;  /* 0x000000010300980c */ /* 0x002fe20003f45270 */
[C---:B--2---:R-:W-:Y:S01]  /*48a0*/  @!P1 IMAD.HI.U32 R14, R13.reuse, R14, RZ ;  /* 0x0000000e0d0e9227 */ /* 0x044fe200078e00ff */
[----:B---3--:R-:W-:Y:S03]  /*48b0*/  @!P1 ISETP.NE.AND P0, PT, R10, 0x1, PT ;  /* 0x000000010a00980c */ /* 0x008fe60003f05270 */
[C---:B------:R-:W-:Y:S01]  /*48c0*/  @!P1 IMAD.HI.U32 R11, R8.reuse, R11, RZ ;  /* 0x0000000b080b9227 */ /* 0x040fe200078e00ff */
[----:B------:R-:W-:Y:S04]  /*48d0*/  @!P1 SHF.R.U32.HI R14, RZ, R15, R14 ;  /* 0x0000000fff0e9219 */ /* 0x000fe8000001160e */
[----:B-----5:R-:W-:Y:S01]  /*48e0*/  @!P1 SHF.R.U32.HI R9, RZ, R0, R11 ;  /* 0x00000000ff099219 */ /* 0x020fe2000001160b */
[----:B------:R-:W-:Y:S01]  /*48f0*/  SYNCS.ARRIVE.TRANS64.RED.A1T0 RZ, [UR8], RZ ;  /* 0x000000ffffff79a7 */ /* 0x000fe20008100408 */
[----:B------:R-:W-:Y:S02]  /*4900*/  @!P1 SEL R14, R13, R14, !P2 ;  /* 0x0000000e0d0e9207 */ /* 0x000fe40005000000 */
[----:B------:R-:W-:Y:S01]  /*4910*/  @!P1 SEL R9, R8, R9, !P0 ;  /* 0x0000000908099207 */ /* 0x000fe20004000000 */
[----:B------:R-:W1:Y:S04]  /*4920*/  SYNCS.PHASECHK.TRANS64.TRYWAIT P5, [UR7+0xa8], R12 ;  /* 0x0000a80cff0075a7 */ /* 0x000e6800080a1107 */
[----:B------:R-:W-:Y:S02]  /*4930*/  @!P1 IMAD.IADD R0, R9, 0x1, -R14 ;  /* 0x0000000109009824 */ /* 0x000fe400078e0a0e */
[----:B------:R-:W-:Y:S02]  /*4940*/  @!P1 IMAD.IADD R9, R14, 0x1, -R9 ;  /* 0x000000010e099824 */ /* 0x000fe400078e0a09 */
[----:B------:R-:W-:Y:S02]  /*4950*/  @!P1 IMAD R13, R0, R3, R13 ;  /* 0x00000003000d9224 */ /* 0x000fe400078e020d */
[----:B------:R-:W-:Y:S01]  /*4960*/  @!P1 IMAD R8, R9, R10, R8 ;  /* 0x0000000a09089224 */ /* 0x000fe200078e0208 */
[----:B-1----:R-:W-:Y:S06]  /*4970*/  @!P5 BRA `(.L_x_80) ;  /* 0x000000400014d947 */ /* 0x002fec0003800000 */
.L_x_176:
[----:B-1----:R-:W-:Y:S01]  /*4980*/  @!P4 IADD3 R3, P0, PT, R36, 0x580, RZ ;  /* 0x000005802403c810 */ /* 0x002fe20007f1e0ff */
[----:B------:R-:W-:Y:S01]  /*4990*/  VOTEU.ALL UP1, P4 ;  /* 0x0000000000ff7886 */ /* 0x000fe20002020000 */
[----:B------:R-:W-:Y:S01]  /*49a0*/  UMOV UR18, 0x0 ;  /* 0x0000000000127882 */ /* 0x000fe20000000000 */
[----:B------:R-:W-:Y:S01]  /*49b0*/  UMOV UR19, 0x10000000 ;  /* 0x1000000000137882 */ /* 0x000fe20000000000 */
[----:B------:R-:W-:Y:S01]  /*49c0*/  @!P4 R2UR UR9, R3 ;  /* 0x000000000309c2ca */ /* 0x000fe200000e0000 */
[----:B------:R-:W-:Y:S01]  /*49d0*/  @!P4 IMAD.X R0, RZ, RZ, R37, P0 ;  /* 0x000000ffff00c224 */ /* 0x000fe200000e0625 */
[----:B------:R-:W-:Y:S01]  /*49e0*/  @!UP1 UIADD3 UR10, UPT, UPT, UR34, 0x60, URZ ;  /* 0x00000060220a9890 */ /* 0x000fe2000fffe0ff */
[----:B------:R-:W-:Y:S01]  /*49f0*/  ISETP.NE.AND P0, PT, R27, 0x2, PT ;  /* 0x000000021b00780c */ /* 0x000fe20003f05270 */
[----:B------:R-:W-:Y:S01]  /*4a00*/  UMOV UR11, UR35 ;  /* 0x00000023000b7c82 */ /* 0x000fe20008000000 */
[----:B------:R-:W-:Y:S01]  /*4a10*/  UMOV UR12, UR36 ;  /* 0x00000024000c7c82 */ /* 0x000fe20008000000 */
[----:B------:R-:W-:Y:S01]  /*4a20*/  @!P4 R2UR UR8, R0 ;  /* 0x000000000008c2ca */ /* 0x000fe200000e0000 */
[----:B------:R-:W-:Y:S01]  /*4a30*/  IMAD.IADD R20, R8, 0x1, R58 ;  /* 0x0000000108147824 */ /* 0x000fe200078e023a */
[----:B------:R-:W-:Y:S01]  /*4a40*/  @P3 R2UR UR36, R24 ;  /* 0x00000000182432ca */ /* 0x000fe200000e0000 */
[----:B------:R-:W-:Y:S01]  /*4a50*/  IMAD.IADD R21, R13, 0x1, R60 ;  /* 0x000000010d157824 */ /* 0x000fe200078e023c */
[----:B------:R-:W-:Y:S02]  /*4a60*/  SEL R0, RZ, 0x1, P0 ;  /* 0x00000001ff007807 */ /* 0x000fe40000000000 */
[----:B------:R-:W-:Y:S01]  /*4a70*/  LOP3.LUT R32, R32, 0x1, RZ, 0x3c, !PT ;  /* 0x0000000120207812 */ /* 0x000fe200078e3cff */
[----:B------:R-:W-:Y:S01]  /*4a80*/  IMAD.U32 R10, RZ, RZ, UR9 ;  /* 0x00000009ff0a7e24 */ /* 0x000fe2000f8e00ff */
[----:B------:R-:W-:Y:S01]  /*4a90*/  @!UP1 UIADD3 UR9, UPT, UPT, UR7, 0x88, URZ ;  /* 0x0000008807099890 */ /* 0x000fe2000fffe0ff */
[----:B------:R-:W-:Y:S02]  /*4aa0*/  LOP3.LUT R25, R25, R0, RZ, 0x3c, !PT ;  /* 0x0000000019197212 */ /* 0x000fe400078e3cff */
[----:B------:R-:W-:Y:S02]  /*4ab0*/  SEL R27, R27, RZ, P0 ;  /* 0x000000ff1b1b7207 */ /* 0x000fe40000000000 */
[----:B------:R-:W-:Y:S01]  /*4ac0*/  IMAD.U32 R11, RZ, RZ, UR8 ;  /* 0x00000008ff0b7e24 */ /* 0x000fe2000f8e00ff */
[----:B------:R-:W-:Y:S01]  /*4ad0*/  @!P4 R2UR UR14, R10 ;  /* 0x000000000a0ec2ca */ /* 0x000fe200000e0000 */
[----:B------:R-:W-:Y:S01]  /*4ae0*/  @!UP1 UIADD3 UR8, UPT, UPT, UR7, 0x3200, URZ ;  /* 0x0000320007089890 */ /* 0x000fe2000fffe0ff */
[----:B------:R-:W-:Y:S02]  /*4af0*/  VOTEU.ALL UP1, P4 ;  /* 0x0000000000ff7886 */ /* 0x000fe40002020000 */
[----:B------:R-:W-:Y:S11]  /*4b00*/  @!P4 R2UR UR15, R11 ;  /* 0x000000000b0fc2ca */ /* 0x000ff600000e0000 */
[----:B------:R-:W-:Y:S02]  /*4b10*/  @!UPT UIADD3 URZ, UPT, UPT, URZ, URZ, URZ ;  /* 0x000000fffffff290 */ /* 0x000fe4000fffe0ff */
[----:B------:R2:W-:Y:S01]  /*4b20*/  @!UP1 UTMALDG.3D [UR8], [UR14], desc[UR18] ;  /* 0x000012080e0095b4 */ /* 0x0005e20008011000 */
[----:B------:R2:W-:Y:S01]  /*4b30*/  @!P4 SYNCS.ARRIVE.TRANS64.RED.A0TR RZ, [UR7+0x88], R23 ;  /* 0x00008817ffffc9a7 */ /* 0x0005e20008300407 */
[----:B------:R-:W-:Y:S01]  /*4b40*/  UPLOP3.LUT UP1, UPT, UPT, UPT, UPT, 0x80, 0x8 ;  /* 0x000000000008789c */ /* 0x000fe20003f2f070 */
[----:B------:R-:W-:Y:S01]  /*4b50*/  SYNCS.ARRIVE.TRANS64.RED.A1T0 RZ, [UR13], RZ ;  /* 0x000000ffffff79a7 */ /* 0x000fe2000810040d */
[----:B------:R-:W-:Y:S09]  /*4b60*/  @P3 BRA `(.L_x_81) ;  /* 0xfffffff000943947 */ /* 0x000ff2000383ffff */
[----:B------:R-:W-:-:S04]  /*4b70*/  SHF.L.U32 R3, R32, 0x1f, RZ ;  /* 0x0000001f20037819 */ /* 0x000fc800000006ff */
[----:B------:R-:W1:Y:S02]  /*4b80*/  SYNCS.PHASECHK.TRANS64.TRYWAIT P0, [UR7+0x90], R3 ;  /* 0x00009003ff0075a7 */ /* 0x000e640008001107 */
[----:B-1----:R-:W-:Y:S05]  /*4b90*/  @!P0 BRA `(.L_x_82) ;  /* 0x0000003c00a48947 */ /* 0x002fea0003800000 */
.L_x_178:
[----:B------:R-:W3:Y:S02]  /*4ba0*/  SYNCS.PHASECHK.TRANS64.TRYWAIT P0, [UR7+0x98], R3 ;  /* 0x00009803ff0075a7 */ /* 0x000ee40008001107 */
[----:B---3--:R-:W-:Y:S05]  /*4bb0*/  @!P0 BRA `(.L_x_83) ;  /* 0x0000003c00b48947 */ /* 0x008fea0003800000 */
.L_x_180:
[----:B------:R-:W3:Y:S02]  /*4bc0*/  SYNCS.PHASECHK.TRANS64.TRYWAIT P0, [UR7+0xa0], R3 ;  /* 0x0000a003ff0075a7 */ /* 0x000ee40008001107 */
[----:B---3--:R-:W-:Y:S05]  /*4bd0*/  @!P0 BRA `(.L_x_84) ;  /* 0x0000003c00c48947 */ /* 0x008fea0003800000 */
.L_x_182:
[----:B-1----:R-:W-:-:S07]  /*4be0*/  MOV R0, UR7 ;  /* 0x0000000700007c02 */ /* 0x002fce0008000f00 */
.L_x_85:
[----:B-1----:R-:W-:-:S04]  /*4bf0*/  SHF.L.U32 R3, R32, 0x1f, RZ ;  /* 0x0000001f20037819 */ /* 0x002fc800000006ff */
[----:B------:R1:W3:Y:S03]  /*4c00*/  SYNCS.PHASECHK.TRANS64.TRYWAIT P0, [R0+URZ+0xa8], R3 ;  /* 0x0000a803000075a7 */ /* 0x0002e600080011ff */
[----:B---3--:R-:W-:Y:S05]  /*4c10*/  @!P0 NANOSLEEP.SYNCS 0x989680 ;  /* 0x009896800000895d */ /* 0x008fea0003900000 */
[----:B------:R-:W3:Y:S02]  /*4c20*/  @!P0 SYNCS.PHASECHK.TRANS64 P0, [R0+URZ+0xa8], R3 ;  /* 0x0000a803000085a7 */ /* 0x000ee400080010ff */
[----:B--23--:R-:W-:Y:S05]  /*4c30*/  @P0 EXIT ;  /* 0x000000000000094d */ /* 0x00cfea0003800000 */
[----:B------:R-:W-:Y:S05]  /*4c40*/  BRA `(.L_x_85) ;  /* 0xfffffffc00e87947 */ /* 0x000fea000383ffff */
.L_x_70:
[----:B------:R-:W-:-:S06]  /*4c50*/  UISETP.GE.AND UP1, UPT, UR8, 0x4, UPT ;  /* 0x000000040800788c */ /* 0x000fcc000bf26270 */
[----:B------:R-:W-:-:S13]  /*4c60*/  PLOP3.LUT P0, PT, PT, PT, UP1, 0x80, 0x8 ;  /* 0x000000000008781c */ /* 0x000fda0003f0f018 */
[----:B------:R-:W-:Y:S05]  /*4c70*/  @!P0 EXIT ;  /* 0x000000000000894d */ /* 0x000fea0003800000 */
[----:B------:R-:W-:Y:S01]  /*4c80*/  BAR.SYNC.DEFER_BLOCKING 0x6, 0xa0 ;  /* 0x0182800000007b1d */ /* 0x000fe20000010000 */
[C---:B------:R-:W-:Y:S01]  /*4c90*/  IMAD.SHL.U32 R7, R72.reuse, 0x20, RZ ;  /* 0x0000002048077824 */ /* 0x040fe200078e00ff */
[C---:B------:R-:W-:Y:S01]  /*4ca0*/  LOP3.LUT P0, RZ, R72.reuse, 0x4, RZ, 0xc0, !PT ;  /* 0x0000000448ff7812 */ /* 0x040fe2000780c0ff */
[C---:B------:R-:W-:Y:S01]  /*4cb0*/  IMAD.SHL.U32 R64, R72.reuse, 0x10, RZ ;  /* 0x0000001048407824 */ /* 0x040fe200078e00ff */
[----:B------:R-:W-:Y:S01]  /*4cc0*/  CS2R R68, SRZ ;  /* 0x0000000000447805 */ /* 0x000fe2000001ff00 */
[C---:B------:R-:W-:Y:S01]  /*4cd0*/  IMAD.SHL.U32 R5, R72.reuse, 0x4, RZ ;  /* 0x0000000448057824 */ /* 0x040fe200078e00ff */
[----:B------:R-:W-:Y:S02]  /*4ce0*/  UMOV UR48, 0x400 ;  /* 0x0000040000307882 */ /* 0x000fe40000000000 */
[----:B------:R-:W1:Y:S01]  /*4cf0*/  LDC R63, c[0x0][0x370] ;  /* 0x0000dc00ff3f7b82 */ /* 0x000e620000000800 */
[----:B------:R-:W-:Y:S01]  /*4d00*/  ULEA UR48, UR37, UR48, 0x18 ;  /* 0x0000003025307291 */ /* 0x000fe2000f8ec0ff */
[----:B------:R-:W-:Y:S01]  /*4d10*/  LOP3.LUT R0, R7, 0xc0, RZ, 0xc0, !PT ;  /* 0x000000c007007812 */ /* 0x000fe200078ec0ff */
[----:B------:R-:W-:Y:S01]  /*4d20*/  IMAD.U32 R32, R72, 0x10000, RZ ;  /* 0x0001000048207824 */ /* 0x000fe200078e00ff */
[----:B------:R-:W-:Y:S01]  /*4d30*/  LOP3.LUT R64, R64, 0x600, RZ, 0xc0, !PT ;  /* 0x0000060040407812 */ /* 0x000fe200078ec0ff */
[----:B------:R-:W-:Y:S01]  /*4d40*/  UIADD3 UR4, UPT, UPT, UR48, 0x200, URZ ;  /* 0x0000020030047890 */ /* 0x000fe2000fffe0ff */
[----:B------:R-:W-:Y:S01]  /*4d50*/  LOP3.LUT R5, R0, 0x18, R5, 0xf8, !PT ;  /* 0x0000001800057812 */ /* 0x000fe200078ef805 */
[----:B------:R-:W-:Y:S01]  /*4d60*/  IMAD.MOV.U32 R71, RZ, RZ, 0x20 ;  /* 0x00000020ff477424 */ /* 0x000fe200078e00ff */
[----:B------:R-:W2:Y:S01]  /*4d70*/  LDC R28, c[0x0][0xb0c] ;  /* 0x0002c300ff1c7b82 */ /* 0x000ea20000000800 */
[----:B------:R-:W-:Y:S01]  /*4d80*/  SHF.R.U32.HI R0, RZ, 0x1, R72 ;  /* 0x00000001ff007819 */ /* 0x000fe20000011648 */
[----:B------:R-:W-:Y:S01]  /*4d90*/  IMAD.MOV.U32 R70, RZ, RZ, 0x1 ;  /* 0x00000001ff467424 */ /* 0x000fe200078e00ff */
[--C-:B------:R-:W-:Y:S01]  /*4da0*/  LOP3.LUT R64, R64, 0x20, R7.reuse, 0xf8, !PT ;  /* 0x0000002040407812 */ /* 0x100fe200078ef807 */
[----:B------:R-:W-:Y:S01]  /*4db0*/  IMAD.MOV.U32 R30, RZ, RZ, RZ ;  /* 0x000000ffff1e7224 */ /* 0x000fe200078e00ff */
[----:B------:R-:W-:Y:S01]  /*4dc0*/  LOP3.LUT R32, R32, 0x600000, RZ, 0xc0, !PT ;  /* 0x0060000020207812 */ /* 0x000fe200078ec0ff */
[----:B------:R-:W-:Y:S01]  /*4dd0*/  IMAD.MOV.U32 R75, RZ, RZ, RZ ;  /* 0x000000ffff4b7224 */ /* 0x000fe200078e00ff */
[----:B------:R-:W-:Y:S01]  /*4de0*/  LOP3.LUT R5, R5, 0x8, R0, 0x78, !PT ;  /* 0x0000000805057812 */ /* 0x000fe200078e7800 */
[----:B------:R-:W4:Y:S01]  /*4df0*/  LDC R61, c[0x0][0xb20] ;  /* 0x0002c800ff3d7b82 */ /* 0x000f220000000800 */
[----:B------:R-:W3:Y:S01]  /*4e00*/  LDS R3, [UR48+0x170] ;  /* 0x00017030ff037984 */ /* 0x000ee20008000800 */
[----:B------:R-:W-:Y:S01]  /*4e10*/  LOP3.LUT R64, R64, 0x100, R7, 0xf8, !PT ;  /* 0x0000010040407812 */ /* 0x000fe200078ef807 */
[----:B------:R-:W-:Y:S01]  /*4e20*/  IMAD.U32 R66, RZ, RZ, UR4 ;  /* 0x00000004ff427e24 */ /* 0x000fe2000f8e00ff */
[----:B------:R-:W-:Y:S01]  /*4e30*/  LOP3.LUT R72, R72, 0x60, RZ, 0xc0, !PT ;  /* 0x0000006048487812 */ /* 0x000fe200078ec0ff */
[----:B------:R-:W1:Y:S01]  /*4e40*/  LDCU.64 UR52, c[0x0][0x348] ;  /* 0x00006900ff3477ac */ /* 0x000e620008000a00 */
[----:B------:R-:W-:-:S02]  /*4e50*/  LOP3.LUT R64, R64, R5, RZ, 0xfc, !PT ;  /* 0x0000000540407212 */ /* 0x000fc400078efcff */
[----:B------:R-:W1:Y:S01]  /*4e60*/  LDC R27, c[0x0][0xb30] ;  /* 0x0002cc00ff1b7b82 */ /* 0x000e620000000800 */
[----:B------:R-:W-:Y:S01]  /*4e70*/  SEL R71, R71, 0xffffffe0, !P0 ;  /* 0xffffffe047477807 */ /* 0x000fe20004000000 */
[----:B------:R-:W1:Y:S01]  /*4e80*/  LDCU.64 UR38, c[0x0][0x888] ;  /* 0x00011100ff2677ac */ /* 0x000e620008000a00 */
[----:B------:R-:W1:Y:S05]  /*4e90*/  LDCU.64 UR44, c[0x0][0x890] ;  /* 0x00011200ff2c77ac */ /* 0x000e6a0008000a00 */
[----:B------:R-:W1:Y:S01]  /*4ea0*/  LDC.64 R56, c[0x0][0xb10] ;  /* 0x0002c400ff387b82 */ /* 0x000e620000000a00 */
[----:B------:R-:W-:Y:S01]  /*4eb0*/  UMOV UR49, URZ ;  /* 0x000000ff00317c82 */ /* 0x000fe20008000000 */
[----:B------:R-:W-:-:S06]  /*4ec0*/  UMOV UR51, URZ ;  /* 0x000000ff00337c82 */ /* 0x000fcc0008000000 */
[----:B------:R-:W1:Y:S08]  /*4ed0*/  LDC.64 R24, c[0x0][0xb18] ;  /* 0x0002c600ff187b82 */ /* 0x000e700000000a00 */
[----:B------:R-:W1:Y:S08]  /*4ee0*/  LDC.64 R22, c[0x0][0xb28] ;  /* 0x0002ca00ff167b82 */ /* 0x000e700000000a00 */
[----:B------:R-:W1:Y:S01]  /*4ef0*/  LDC.64 R54, c[0x0][0x8b0] ;  /* 0x00022c00ff367b82 */ /* 0x000e620000000a00 */
[----:B---3--:R-:W-:-:S07]  /*4f00*/  IMAD.IADD R32, R3, 0x1, R32 ;  /* 0x0000000103207824 */ /* 0x008fce00078e0220 */
[----:B------:R-:W3:Y:S08]  /*4f10*/  LDC.64 R52, c[0x0][0x8a8] ;  /* 0x00022a00ff347b82 */ /* 0x000ef00000000a00 */
[----:B--2-4-:R-:W1:Y:S02]  /*4f20*/  LDC R62, c[0x0][0x374] ;  /* 0x0000dd00ff3e7b82 */ /* 0x014e640000000800 */
.L_x_129:
[C---:B------:R-:W-:Y:S02]  /*4f30*/  LEA R0, R75.reuse, UR48, 0x3 ;  /* 0x000000304b007c11 */ /* 0x040fe4000f8e18ff */
[----:B------:R-:W-:Y:S02]  /*4f40*/  SHF.L.U32 R3, R68, 0x1f, RZ ;  /* 0x0000001f44037819 */ /* 0x000fe400000006ff */
[----:B------:R-:W-:Y:S02]  /*4f50*/  LEA R16, R75, UR48, 0x4 ;  /* 0x000000304b107c11 */ /* 0x000fe4000f8e20ff */
[----:B------:R-:W2:Y:S02]  /*4f60*/  SYNCS.PHASECHK.TRANS64.TRYWAIT P0, [R0+URZ+0xc0], R3 ;  /* 0x0000c003000075a7 */ /* 0x000ea400080011ff */
[----:B-12---:R-:W-:Y:S05]  /*4f70*/  @!P0 BRA `(.L_x_86) ;  /* 0x0000003800f48947 */ /* 0x006fea0003800000 */
.L_x_183:
[----:B------:R-:W4:Y:S01]  /*4f80*/  LDC.64 R12, c[0x0][0xb10] ;  /* 0x0002c400ff0c7b82 */ /* 0x000f220000000a00 */
[----:B------:R-:W3:Y:S01]  /*4f90*/  LDS.128 R16, [R16+0x150] ;  /* 0x0001500010107984 */ /* 0x000ee20000000c00 */
[----:B-1----:R-:W-:Y:S01]  /*4fa0*/  ISETP.NE.AND P1, PT, R27, 0x1, PT ;  /* 0x000000011b00780c */ /* 0x002fe20003f25270 */
[----:B--2---:R-:W-:Y:S01]  /*4fb0*/  VIADD R0, R0, 0xd0 ;  /* 0x000000d000007836 */ /* 0x004fe20000000000 */
[----:B------:R-:W-:Y:S04]  /*4fc0*/  ISETP.GE.AND P0, PT, R26, 0x1, PT ;  /* 0x000000011a00780c */ /* 0x000fe80003f06270 */
[----:B------:R-:W1:Y:S01]  /*4fd0*/  LDC.64 R10, c[0x0][0xb18] ;  /* 0x0002c600ff0a7b82 */ /* 0x000e620000000a00 */
[----:B------:R-:W-:Y:S01]  /*4fe0*/  PRMT R0, RZ, 0x654, R0 ;  /* 0x00000654ff007816 */ /* 0x000fe20000000000 */
[----:B------:R-:W-:Y:S01]  /*4ff0*/  @!PT LDS RZ, [RZ] ;  /* 0x00000000fffff984 */ /* 0x000fe20000000800 */
[----:B------:R-:W-:Y:S01]  /*5000*/  @!PT LDS RZ, [RZ] ;  /* 0x00000000fffff984 */ /* 0x000fe20000000800 */
[----:B------:R-:W-:Y:S01]  /*5010*/  @!PT LDS RZ, [RZ] ;  /* 0x00000000fffff984 */ /* 0x000fe20000000800 */
[----:B------:R-:W-:Y:S01]  /*5020*/  @!PT LDS RZ, [RZ] ;  /* 0x00000000fffff984 */ /* 0x000fe20000000800 */
[----:B------:R2:W-:Y:S06]  /*5030*/  MEMBAR.ALL.CTA ;  /* 0x0000000000007992 */ /* 0x0005ec0000008000 */
[----:B--2---:R-:W2:Y:S01]  /*5040*/  FENCE.VIEW.ASYNC.S ;  /* 0x00000000000073c6 */ /* 0x004ea20000000000 */
[----:B------:R-:W1:Y:S08]  /*5050*/  @!P1 LDC R14, c[0x0][0xb20] ;  /* 0x0002c800ff0e9b82 */ /* 0x000e700000000800 */
[----:B------:R-:W1:Y:S01]  /*5060*/  @!P1 LDC R9, c[0x0][0xb0c] ;  /* 0x0002c300ff099b82 */ /* 0x000e620000000800 */
[----:B--2---:R2:W-:Y:S01]  /*5070*/  SYNCS.ARRIVE.TRANS64.RED.A1T0 RZ, [R0+URZ], RZ ;  /* 0x000000ff00ff79a7 */ /* 0x0045e200081004ff */
[----:B---3--:R-:W-:Y:S04]  /*5080*/  LOP3.LUT P4, RZ, R18, 0x1, RZ, 0xc0, !PT ;  /* 0x0000000112ff7812 */ /* 0x008fe8000788c0ff */
[----:B------:R-:W-:Y:S09]  /*5090*/  P2R R73, PR, RZ, 0x10 ;  /* 0x00000010ff497803 */ /* 0x000ff20000000000 */
[----:B------:R-:W-:Y:S02]  /*50a0*/  @P4 MOV R31, R16 ;  /* 0x00000010001f4202 */ /* 0x000fe40000000f00 */
[----:B------:R-:W-:Y:S01]  /*50b0*/  @P4 LOP3.LUT R29, R17, 0xffff, RZ, 0xc0, !PT ;  /* 0x0000ffff111d4812 */ /* 0x000fe200078ec0ff */
[----:B--2-4-:R-:W-:Y:S06]  /*50c0*/  @!P0 BRA `(.L_x_87) ;  /* 0x0000000000a48947 */ /* 0x014fec0003800000 */
[----:B------:R-:W-:Y:S01]  /*50d0*/  IMAD.HI.U32 R36, R62, R25, RZ ;  /* 0x000000193e247227 */ /* 0x000fe200078e00ff */
[----:B------:R-:W-:Y:S02]  /*50e0*/  ISETP.NE.AND P0, PT, R24, 0x1, PT ;  /* 0x000000011800780c */ /* 0x000fe40003f05270 */
[----:B------:R-:W-:Y:S01]  /*50f0*/  ISETP.NE.AND P2, PT, R26, 0x1, PT ;  /* 0x000000011a00780c */ /* 0x000fe20003f45270 */
[-C--:B------:R-:W-:Y:S01]  /*5100*/  IMAD.HI.U32 R34, R63, R56.reuse, RZ ;  /* 0x000000383f227227 */ /* 0x080fe200078e00ff */
[----:B------:R-:W-:Y:S02]  /*5110*/  SHF.R.U32.HI R37, RZ, R61, R36 ;  /* 0x0000003dff257219 */ /* 0x000fe40000011624 */
[----:B------:R-:W-:Y:S01]  /*5120*/  ISETP.NE.AND P3, PT, R28, 0x1, PT ;  /* 0x000000011c00780c */ /* 0x000fe20003f65270 */
[----:B------:R-:W-:Y:S01]  /*5130*/  IMAD.HI.U32 R40, R29, R25, RZ ;  /* 0x000000191d287227 */ /* 0x000fe200078e00ff */
[----:B------:R-:W-:Y:S02]  /*5140*/  SHF.R.U32.HI R34, RZ, R57, R34 ;  /* 0x00000039ff227219 */ /* 0x000fe40000011622 */
[----:B------:R-:W-:Y:S01]  /*5150*/  SEL R3, R62, R37, !P0 ;  /* 0x000000253e037207 */ /* 0x000fe20004000000 */
[----:B------:R-:W-:Y:S01]  /*5160*/  IMAD.HI.U32 R38, R31, R56, RZ ;  /* 0x000000381f267227 */ /* 0x000fe200078e00ff */
[----:B------:R-:W-:Y:S03]  /*5170*/  SEL R7, R63, R34, !P3 ;  /* 0x000000223f077207 */ /* 0x000fe60005800000 */
[-C--:B------:R-:W-:Y:S01]  /*5180*/  IMAD.HI.U32 R34, R3, R22.reuse, RZ ;  /* 0x0000001603227227 */ /* 0x080fe200078e00ff */
[----:B------:R-:W-:Y:S03]  /*5190*/  SHF.R.U32.HI R38, RZ, R57, R38 ;  /* 0x00000039ff267219 */ /* 0x000fe60000011626 */
[----:B------:R-:W-:Y:S01]  /*51a0*/  IMAD.HI.U32 R36, R7, R22, RZ ;  /* 0x0000001607247227 */ /* 0x000fe200078e00ff */
[----:B------:R-:W-:Y:S02]  /*51b0*/  @P2 SHF.R.U32.HI R3, RZ, R23, R34 ;  /* 0x00000017ff032219 */ /* 0x000fe40000011622 */
[----:B------:R-:W-:Y:S02]  /*51c0*/  SHF.R.U32.HI R34, RZ, R61, R40 ;  /* 0x0000003dff227219 */ /* 0x000fe40000011628 */
[----:B------:R-:W-:Y:S01]  /*51d0*/  @P2 SHF.R.U32.HI R7, RZ, R23, R36 ;  /* 0x00000017ff072219 */ /* 0x000fe20000011624 */
[C---:B------:R-:W-:Y:S01]  /*51e0*/  IMAD R2, R26.reuse, R3, RZ ;  /* 0x000000031a027224 */ /* 0x040fe200078e02ff */
[----:B------:R-:W-:Y:S02]  /*51f0*/  SEL R5, R29, R34, !P0 ;  /* 0x000000221d057207 */ /* 0x000fe40004000000 */
[----:B------:R-:W-:Y:S01]  /*5200*/  SEL R3, R31, R38, !P3 ;  /* 0x000000261f037207 */ /* 0x000fe20005800000 */
[----:B------:R-:W-:Y:S01]  /*5210*/  IMAD R4, R26, R7, RZ ;  /* 0x000000071a047224 */ /* 0x000fe200078e02ff */
[C---:B------:R-:W-:Y:S01]  /*5220*/  ISETP.GE.AND P0, PT, R5.reuse, R2, PT ;  /* 0x000000020500720c */ /* 0x040fe20003f06270 */
[----:B------:R-:W-:Y:S03]  /*5230*/  IMAD.HI.U32 R6, R5, R22, RZ ;  /* 0x0000001605067227 */ /* 0x000fe600078e00ff */
[----:B------:R-:W-:Y:S01]  /*5240*/  ISETP.GE.OR P0, PT, R3, R4, P0 ;  /* 0x000000040300720c */ /* 0x000fe20000706670 */
[----:B------:R-:W-:Y:S01]  /*5250*/  IMAD.MOV R4, RZ, RZ, -R3 ;  /* 0x000000ffff047224 */ /* 0x000fe200078e0a03 */
[-C--:B------:R-:W-:Y:S03]  /*5260*/  SHF.R.U32.HI R6, RZ, R23.reuse, R6 ;  /* 0x00000017ff067219 */ /* 0x080fe60000011606 */
[----:B------:R-:W-:Y:S01]  /*5270*/  IMAD R31, R28, R4, R31 ;  /* 0x000000041c1f7224 */ /* 0x000fe200078e021f */
[----:B------:R-:W-:Y:S05]  /*5280*/  SEL R15, R5, R6, !P2 ;  /* 0x00000006050f7207 */ /* 0x000fea0005000000 */
[----:B------:R-:W-:Y:S02]  /*5290*/  IMAD.MOV R6, RZ, RZ, -R15 ;  /* 0x000000ffff067224 */ /* 0x000fe400078e0a0f */
[C---:B------:R-:W-:Y:S04]  /*52a0*/  @!P0 IMAD.HI.U32 R2, R3.reuse, R22, RZ ;  /* 0x0000001603028227 */ /* 0x040fe800078e00ff */
[----:B------:R-:W-:Y:S01]  /*52b0*/  IMAD R6, R26, R6, R5 ;  /* 0x000000061a067224 */ /* 0x000fe200078e0205 */
[----:B------:R-:W-:Y:S04]  /*52c0*/  @!P0 SHF.R.U32.HI R2, RZ, R23, R2 ;  /* 0x00000017ff028219 */ /* 0x000fe80000011602 */
[----:B------:R-:W-:Y:S02]  /*52d0*/  @!P0 SEL R0, R3, R2, !P2 ;  /* 0x0000000203008207 */ /* 0x000fe40005000000 */
[----:B------:R-:W-:Y:S02]  /*52e0*/  IADD3 R2, PT, PT, -R5, RZ, RZ ;  /* 0x000000ff05027210 */ /* 0x000fe40007ffe1ff */
[----:B------:R-:W-:Y:S01]  /*52f0*/  @!P0 IADD3 R8, PT, PT, R15, -R0, RZ ;  /* 0x800000000f088210 */ /* 0x000fe20007ffe0ff */
[----:B------:R-:W-:Y:S02]  /*5300*/  @!P0 IMAD R0, R7, R6, R0 ;  /* 0x0000000607008224 */ /* 0x000fe400078e0200 */
[----:B------:R-:W-:Y:S02]  /*5310*/  IMAD R29, R24, R2, R29 ;  /* 0x00000002181d7224 */ /* 0x000fe400078e021d */
[----:B------:R-:W-:Y:S02]  /*5320*/  @!P0 IMAD R5, R8, R26, R3 ;  /* 0x0000001a08058224 */ /* 0x000fe400078e0203 */
[----:B------:R-:W-:Y:S04]  /*5330*/  @!P0 IMAD.MOV.U32 R3, RZ, RZ, R0 ;  /* 0x000000ffff038224 */ /* 0x000fe800078e0000 */
[----:B------:R-:W-:Y:S02]  /*5340*/  IMAD R31, R3, R28, R31 ;  /* 0x0000001c031f7224 */ /* 0x000fe400078e021f */
[----:B------:R-:W-:Y:S07]  /*5350*/  IMAD R29, R5, R24, R29 ;  /* 0x00000018051d7224 */ /* 0x000fee00078e021d */
.L_x_87:
[----:B-1----:R-:W-:Y:S01]  /*5360*/  @!P1 ISETP.NE.AND P0, PT, R10, 0x1, PT ;  /* 0x000000010a00980c */ /* 0x002fe20003f05270 */
[----:B------:R-:W-:Y:S01]  /*5370*/  @!P1 IMAD.HI.U32 R3, R29, R11, RZ ;  /* 0x0000000b1d039227 */ /* 0x000fe200078e00ff */
[----:B------:R-:W-:Y:S01]  /*5380*/  R2UR UR42, R21 ;  /* 0x00000000152a72ca */ /* 0x000fe200000e0000 */
[----:B------:R-:W-:Y:S01]  /*5390*/  BSSY.RECONVERGENT B6, `(.L_x_88) ;  /* 0x0000031000067945 */ /* 0x000fe20003800200 */
[----:B------:R-:W-:Y:S01]  /*53a0*/  R2UR UR41, R20 ;  /* 0x00000000142972ca */ /* 0x000fe200000e0000 */
[----:B------:R-:W-:Y:S01]  /*53b0*/  @!P1 IMAD.HI.U32 R0, R31, R12, RZ ;  /* 0x0000000c1f009227 */ /* 0x000fe200078e00ff */
[----:B------:R-:W-:Y:S02]  /*53c0*/  @!P1 SHF.R.U32.HI R2, RZ, R14, R3 ;  /* 0x0000000eff029219 */ /* 0x000fe40000011603 */
[----:B------:R-:W-:Y:S01]  /*53d0*/  @!P1 ISETP.NE.AND P2, PT, R9, 0x1, PT ;  /* 0x000000010900980c */ /* 0x000fe20003f45270 */
[----:B------:R-:W-:Y:S01]  /*53e0*/  VIADD R75, R75, 0x1 ;  /* 0x000000014b4b7836 */ /* 0x000fe20000000000 */
[----:B------:R-:W-:Y:S02]  /*53f0*/  @!P1 SEL R2, R29, R2, !P0 ;  /* 0x000000021d029207 */ /* 0x000fe40004000000 */
[----:B------:R-:W-:Y:S02]  /*5400*/  @!P1 SHF.R.U32.HI R0, RZ, R13, R0 ;  /* 0x0000000dff009219 */ /* 0x000fe40000011600 */
[----:B------:R-:W-:Y:S01]  /*5410*/  LOP3.LUT P0, RZ, R66, 0x1b0, RZ, 0xc0, !PT ;  /* 0x000001b042ff7812 */ /* 0x000fe2000780c0ff */
[----:B------:R-:W-:Y:S01]  /*5420*/  USHF.L.U32 UR42, UR42, 0x6, URZ ;  /* 0x000000062a2a7899 */ /* 0x000fe200080006ff */
[----:B------:R-:W-:Y:S01]  /*5430*/  @!P1 SEL R3, R31, R0, !P2 ;  /* 0x000000001f039207 */ /* 0x000fe20005000000 */
[----:B------:R-:W-:Y:S01]  /*5440*/  USHF.L.U32 UR41, UR41, 0x7, URZ ;  /* 0x0000000729297899 */ /* 0x000fe200080006ff */
[----:B------:R-:W-:Y:S03]  /*5450*/  @P4 SHF.R.U32.HI R67, RZ, 0x10, R17 ;  /* 0x00000010ff434819 */ /* 0x000fe60000011611 */
[----:B------:R-:W-:Y:S02]  /*5460*/  @!P1 IMAD.IADD R0, R2, 0x1, -R3 ;  /* 0x0000000102009824 */ /* 0x000fe400078e0a03 */
[----:B------:R-:W-:Y:S02]  /*5470*/  @!P1 IMAD.IADD R2, R3, 0x1, -R2 ;  /* 0x0000000103029824 */ /* 0x000fe400078e0a02 */
[----:B------:R-:W-:Y:S02]  /*5480*/  @!P1 IMAD R31, R0, R9, R31 ;  /* 0x00000009001f9224 */ /* 0x000fe400078e021f */
[----:B------:R-:W-:Y:S01]  /*5490*/  @!P1 IMAD R29, R2, R10, R29 ;  /* 0x0000000a021d9224 */ /* 0x000fe200078e021d */
[----:B------:R-:W-:Y:S06]  /*54a0*/  @!P0 BRA `(.L_x_89) ;  /* 0x00000000007c8947 */ /* 0x000fec0003800000 */
[----:B------:R-:W1:Y:S01]  /*54b0*/  LDCU.64 UR8, c[0x4][0x80] ;  /* 0x01001000ff0877ac */ /* 0x000e620008000a00 */
[----:B------:R-:W-:Y:S01]  /*54c0*/  MOV R2, 0x0 ;  /* 0x0000000000027802 */ /* 0x000fe20000000f00 */
[----:B------:R-:W-:Y:S02]  /*54d0*/  HFMA2 R12, -RZ, RZ, 0, 5.9604644775390625e-08 ;  /* 0x00000001ff0c7431 */ /* 0x000fe400000001ff */
[----:B------:R-:W-:Y:S01]  /*54e0*/  IMAD.MOV.U32 R8, RZ, RZ, 0x70 ;  /* 0x00000070ff087424 */ /* 0x000fe200078e00ff */
[----:B------:R2:W3:Y:S01]  /*54f0*/  LDC.64 R14, c[0x4][R2] ;  /* 0x01000000020e7b82 */ /* 0x0004e20000000a00 */
[----:B------:R-:W4:Y:S01]  /*5500*/  LDCU.64 UR6, c[0x4][0x88] ;  /* 0x01001100ff0677ac */ /* 0x000f220008000a00 */
[----:B------:R-:W-:Y:S01]  /*5510*/  IMAD.MOV.U32 R13, RZ, RZ, RZ ;  /* 0x000000ffff0d7224 */ /* 0x000fe200078e00ff */
[----:B------:R-:W2:Y:S01]  /*5520*/  LDCU.64 UR4, c[0x4][0x8] ;  /* 0x01000100ff0477ac */ /* 0x000ea20008000a00 */
[----:B-1----:R-:W-:Y:S01]  /*5530*/  MOV R5, UR9 ;  /* 0x0000000900057c02 */ /* 0x002fe20008000f00 */
[----:B------:R-:W-:Y:S01]  /*5540*/  IMAD.U32 R4, RZ, RZ, UR8 ;  /* 0x00000008ff047e24 */ /* 0x000fe2000f8e00ff */
[----:B----4-:R-:W-:Y:S01]  /*5550*/  MOV R7, UR7 ;  /* 0x0000000700077c02 */ /* 0x010fe20008000f00 */
[----:B------:R-:W-:Y:S01]  /*5560*/  IMAD.U32 R6, RZ, RZ, UR6 ;  /* 0x00000006ff067e24 */ /* 0x000fe2000f8e00ff */
[----:B--2---:R-:W-:Y:S01]  /*5570*/  MOV R11, UR5 ;  /* 0x00000005000b7c02 */ /* 0x004fe20008000f00 */
[----:B------:R-:W-:Y:S02]  /*5580*/  IMAD.U32 R10, RZ, RZ, UR4 ;  /* 0x00000004ff0a7e24 */ /* 0x000fe4000f8e00ff */
[----:B------:R-:W-:Y:S07]  /*5590*/  LEPC R20, `(.L_x_90) ;  /* 0x000000001014794e */ /* 0x000fee0000000000 */
[----:B---3-5:R-:W-:Y:S05]  /*55a0*/  CALL.ABS.NOINC R14 ;  /* 0x000000000e007343 */ /* 0x028fea0003c00000 */
.L_x_90:
[----:B------:R-:W1:Y:S01]  /*55b0*/  LDCU.64 UR8, c[0x4][0x80] ;  /* 0x01001000ff0877ac */ /* 0x000e620008000a00 */
[----:B------:R-:W2:Y:S01]  /*55c0*/  LDC.64 R2, c[0x4][R2] ;  /* 0x0100000002027b82 */ /* 0x000ea20000000a00 */
[----:B------:R-:W-:Y:S02]  /*55d0*/  HFMA2 R12, -RZ, RZ, 0, 5.9604644775390625e-08 ;  /* 0x00000001ff0c7431 */ /* 0x000fe400000001ff */
[----:B------:R-:W-:Y:S02]  /*55e0*/  IMAD.MOV.U32 R8, RZ, RZ, 0x70 ;  /* 0x00000070ff087424 */ /* 0x000fe400078e00ff */
[----:B------:R-:W-:Y:S01]  /*55f0*/  IMAD.MOV.U32 R13, RZ, RZ, RZ ;  /* 0x000000ffff0d7224 */ /* 0x000fe200078e00ff */
[----:B------:R-:W3:Y:S01]  /*5600*/  LDCU.64 UR6, c[0x4][0x88] ;  /* 0x01001100ff0677ac */ /* 0x000ee20008000a00 */
[----:B------:R-:W4:Y:S01]  /*5610*/  LDCU.64 UR4, c[0x4][0x8] ;  /* 0x01000100ff0477ac */ /* 0x000f220008000a00 */
[----:B-1----:R-:W-:Y:S02]  /*5620*/  MOV R4, UR8 ;  /* 0x0000000800047c02 */ /* 0x002fe40008000f00 */
[----:B------:R-:W-:Y:S02]  /*5630*/  MOV R5, UR9 ;  /* 0x0000000900057c02 */ /* 0x000fe40008000f00 */
[----:B---3--:R-:W-:Y:S01]  /*5640*/  MOV R7, UR7 ;  /* 0x0000000700077c02 */ /* 0x008fe20008000f00 */
[----:B------:R-:W-:Y:S01]  /*5650*/  IMAD.U32 R6, RZ, RZ, UR6 ;  /* 0x00000006ff067e24 */ /* 0x000fe2000f8e00ff */
[----:B----4-:R-:W-:Y:S01]  /*5660*/  MOV R11, UR5 ;  /* 0x00000005000b7c02 */ /* 0x010fe20008000f00 */
[----:B------:R-:W-:Y:S02]  /*5670*/  IMAD.U32 R10, RZ, RZ, UR4 ;  /* 0x00000004ff0a7e24 */ /* 0x000fe4000f8e00ff */
[----:B------:R-:W-:Y:S07]  /*5680*/  LEPC R20, `(.L_x_89) ;  /* 0x000000001014794e */ /* 0x000fee0000000000 */
[----:B--2---:R-:W-:Y:S05]  /*5690*/  CALL.ABS.NOINC R2 ;  /* 0x0000000002007343 */ /* 0x004fea0003c00000 */
.L_x_89:
[----:B------:R-:W-:Y:S05]  /*56a0*/  BSYNC.RECONVERGENT B6 ;  /* 0x0000000000067941 */ /* 0x000fea0003800200 */
.L_x_88:
[----:B------:R-:W-:Y:S01]  /*56b0*/  ISETP.NE.U32.AND P4, PT, R54, RZ, PT ;  /* 0x000000ff3600720c */ /* 0x000fe20003f85070 */
[----:B------:R-:W-:Y:S01]  /*56c0*/  UISETP.NE.AND UP2, UPT, UR50, URZ, UPT ;  /* 0x000000ff3200728c */ /* 0x000fe2000bf45270 */
[----:B------:R-:W-:Y:S01]  /*56d0*/  ISETP.NE.U32.AND P2, PT, RZ, UR38, PT ;  /* 0x00000026ff007c0c */ /* 0x000fe2000bf45070 */
[----:B------:R-:W-:Y:S01]  /*56e0*/  UISETP.NE.U32.AND UP1, UPT, UR44, URZ, UPT ;  /* 0x000000ff2c00728c */ /* 0x000fe2000bf25070 */
[----:B------:R-:W-:Y:S01]  /*56f0*/  ISETP.NE.AND.EX P4, PT, R55, RZ, PT, P4 ;  /* 0x000000ff3700720c */ /* 0x000fe20003f85340 */
[----:B------:R-:W-:Y:S01]  /*5700*/  UPLOP3.LUT UP0, UPT, UPT, UPT, UPT, 0x40, 0x4 ;  /* 0x000000000004789c */ /* 0x000fe20003f0e870 */
[----:B------:R-:W-:Y:S01]  /*5710*/  ISETP.NE.AND.EX P2, PT, RZ, UR39, PT, P2 ;  /* 0x00000027ff007c0c */ /* 0x000fe2000bf45320 */
[----:B------:R-:W-:Y:S01]  /*5720*/  UISETP.NE.AND.EX UP1, UPT, UR45, URZ, UPT, UP1 ;  /* 0x000000ff2d00728c */ /* 0x000fe2000bf25310 */
[----:B------:R-:W-:Y:S04]  /*5730*/  PLOP3.LUT P1, PT, PT, PT, UP2, 0x80, 0x8 ;  /* 0x000000000008781c */ /* 0x000fe80003f2f028 */
[----:B------:R-:W-:Y:S06]  /*5740*/  @UP2 UPLOP3.LUT UP0, UPT, UPT, UPT, UP1, 0x80, 0x8 ;  /* 0x000000000008289c */ /* 0x000fec0003f0f010 */
[----:B------:R-:W-:Y:S01]  /*5750*/  PLOP3.LUT P0, PT, PT, PT, UP0, 0x80, 0x8 ;  /* 0x000000000008781c */ /* 0x000fe20003f0f008 */
[----:B------:R-:W-:Y:S01]  /*5760*/  @!UPT UIADD3 URZ, UPT, UPT, URZ, URZ, URZ ;  /* 0x000000fffffff290 */ /* 0x000fe2000fffe0ff */
[----:B------:R-:W-:Y:S11]  /*5770*/  BRA.U !UP1, `(.L_x_91) ;  /* 0x0000000109387547 */ /* 0x000ff6000b800000 */
[----:B------:R-:W-:Y:S01]  /*5780*/  UISETP.NE.U32.AND UP0, UPT, UR38, URZ, UPT ;  /* 0x000000ff2600728c */ /* 0x000fe2000bf05070 */
[----:B------:R-:W-:Y:S02]  /*5790*/  HFMA2 R0, -RZ, RZ, 0, 5.9604644775390625e-08 ;  /* 0x00000001ff007431 */ /* 0x000fe400000001ff */
[----:B------:R-:W-:Y:S01]  /*57a0*/  IMAD.MOV.U32 R59, RZ, RZ, 0x1 ;  /* 0x00000001ff3b7424 */ /* 0x000fe200078e00ff */
[----:B------:R-:W-:Y:S06]  /*57b0*/  UISETP.NE.AND.EX UP0, UPT, UR39, URZ, UPT, UP0 ;  /* 0x000000ff2700728c */ /* 0x000fec000bf05300 */
[----:B------:R-:W-:Y:S05]  /*57c0*/  PLOP3.LUT P3, PT, PT, PT, UP0, 0x80, 0x8 ;  /* 0x000000000008781c */ /* 0x000fea0003f6f008 */
[----:B------:R-:W1:Y:S01]  /*57d0*/  @UP0 LDCU.64 UR6, c[0x0][0x888] ;  /* 0x00011100ff0607ac */ /* 0x000e620008000a00 */
[----:B------:R-:W-:Y:S07]  /*57e0*/  @UP0 UIMAD UR4, UR36, UR44, URZ ;  /* 0x0000002c240402a4 */ /* 0x000fee000f8e02ff */
[----:B------:R-:W-:Y:S01]  /*57f0*/  @!P3 PRMT R59, R0, 0x7610, R59 ;  /* 0x00007610003bb816 */ /* 0x000fe2000000003b */
[----:B-1----:R-:W-:Y:S03]  /*5800*/  @UP0 UIMAD.WIDE UR6, UR4, 0x4, UR6 ;  /* 0x00000004040608a5 */ /* 0x002fe6000f8e0206 */
[----:B------:R-:W1:Y:S03]  /*5810*/  @!UP0 LDCU UR4, c[0x0][0x880] ;  /* 0x00011000ff0487ac */ /* 0x000e660008000800 */
[----:B------:R-:W-:Y:S01]  /*5820*/  IMAD.U32 R2, RZ, RZ, UR6 ;  /* 0x00000006ff027e24 */ /* 0x000fe2000f8e00ff */
[----:B------:R-:W-:Y:S05]  /*5830*/  MOV R3, UR7 ;  /* 0x0000000700037c02 */ /* 0x000fea0008000f00 */
[----:B-----5:R2:W5:Y:S02]  /*5840*/  @P3 LDG.E R35, desc[UR46][R2.64] ;  /* 0x0000002e02233981 */ /* 0x020564000c1e1900 */
[----:B-12---:R-:W-:Y:S02]  /*5850*/  @!P3 IMAD.U32 R35, RZ, RZ, UR4 ;  /* 0x00000004ff23be24 */ /* 0x006fe4000f8e00ff */
.L_x_91:
[----:B------:R-:W-:Y:S05]  /*5860*/  @!P4 BRA `(.L_x_92) ;  /* 0x000000000020c947 */ /* 0x000fea0003800000 */
[----:B------:R-:W-:Y:S04]  /*5870*/  ISETP.NE.U32.AND P3, PT, R52, RZ, PT ;  /* 0x000000ff3400720c */ /* 0x000fe80003f65070 */
[----:B------:R-:W-:Y:S11]  /*5880*/  ISETP.NE.AND.EX P3, PT, R53, RZ, PT, P3 ;  /* 0x000000ff3500720c */ /* 0x000ff60003f65330 */
[----:B------:R-:W-:Y:S02]  /*5890*/  @!UPT UIADD3 URZ, UPT, UPT, URZ, URZ, URZ ;  /* 0x000000fffffff290 */ /* 0x000fe4000fffe0ff */
[----:B------:R-:W1:Y:S01]  /*58a0*/  @P3 LDC.64 R2, c[0x0][0x8a8] ;  /* 0x00022a00ff023b82 */ /* 0x000e620000000a00 */
[----:B------:R-:W-:Y:S04]  /*58b0*/  @P3 IMAD R0, R54, UR36, RZ ;  /* 0x0000002436003c24 */ /* 0x000fe8000f8e02ff */
[----:B-1----:R-:W-:Y:S05]  /*58c0*/  @P3 IMAD.WIDE R2, R0, 0x4, R2 ;  /* 0x0000000400023825 */ /* 0x002fea00078e0202 */
[----:B-----5:R1:W5:Y:S02]  /*58d0*/  @P3 LDG.E R33, desc[UR46][R2.64] ;  /* 0x0000002e02213981 */ /* 0x020364000c1e1900 */
[----:B-1----:R-:W2:Y:S02]  /*58e0*/  @!P3 LDC R33, c[0x0][0x8a0] ;  /* 0x00022800ff21bb82 */ /* 0x002ea40000000800 */
.L_x_92:
[----:B-----5:R-:W-:Y:S01]  /*58f0*/  FSETP.NEU.AND P3, PT, R35, RZ, PT ;  /* 0x000000ff2300720b */ /* 0x020fe20003f6d000 */
[----:B------:R-:W-:Y:S01]  /*5900*/  IMAD.SHL.U32 R80, R64, 0x2, RZ ;  /* 0x0000000240507824 */ /* 0x000fe200078e00ff */
[----:B------:R-:W-:Y:S01]  /*5910*/  SEL R7, RZ, 0xffffffff, P2 ;  /* 0xffffffffff077807 */ /* 0x000fe20001000000 */
[----:B------:R-:W-:Y:S01]  /*5920*/  BSSY B1, `(.L_x_93) ;  /* 0x0000036000017945 */ /* 0x000fe20003800000 */
[----:B------:R-:W-:Y:S01]  /*5930*/  @P1 LOP3.LUT P2, RZ, R59, 0xff, RZ, 0xc0, !PT ;  /* 0x000000ff3bff1812 */ /* 0x000fe2000784c0ff */
[----:B------:R-:W-:Y:S01]  /*5940*/  VIADD R78, R80, UR48 ;  /* 0x00000030504e7c36 */ /* 0x000fe20008000000 */
[----:B------:R-:W-:Y:S01]  /*5950*/  @P1 SEL R2, RZ, 0xffffffff, P3 ;  /* 0xffffffffff021807 */ /* 0x000fe20001800000 */
[----:B------:R-:W-:Y:S01]  /*5960*/  IMAD.MOV.U32 R81, RZ, RZ, 0x1 ;  /* 0x00000001ff517424 */ /* 0x000fe200078e00ff */
[----:B------:R-:W-:Y:S01]  /*5970*/  LOP3.LUT R70, R70, 0x1, RZ, 0x3c, !PT ;  /* 0x0000000146467812 */ /* 0x000fe200078e3cff */
[----:B------:R-:W-:Y:S01]  /*5980*/  IMAD.MOV.U32 R39, RZ, RZ, RZ ;  /* 0x000000ffff277224 */ /* 0x000fe200078e00ff */
[----:B------:R-:W-:Y:S02]  /*5990*/  @P0 SEL R2, R7, R2, !P2 ;  /* 0x0000000207020207 */ /* 0x000fe40005000000 */
[----:B------:R-:W-:Y:S02]  /*59a0*/  CS2R R50, SRZ ;  /* 0x0000000000327805 */ /* 0x000fe4000001ff00 */
[----:B------:R-:W-:Y:S02]  /*59b0*/  LEA R79, R30, UR48, 0x3 ;  /* 0x000000301e4f7c11 */ /* 0x000fe4000f8e18ff */
[----:B------:R-:W-:Y:S02]  /*59c0*/  CS2R R48, SRZ ;  /* 0x0000000000307805 */ /* 0x000fe4000001ff00 */
[----:B------:R-:W-:Y:S02]  /*59d0*/  @P1 LOP3.LUT R2, R2, 0x1, RZ, 0xc0, !PT ;  /* 0x0000000102021812 */ /* 0x000fe400078ec0ff */
[----:B------:R-:W-:Y:S02]  /*59e0*/  CS2R R42, SRZ ;  /* 0x00000000002a7805 */ /* 0x000fe4000001ff00 */
[----:B------:R-:W-:Y:S02]  /*59f0*/  SHF.L.U32 R0, R69, 0x1f, RZ ;  /* 0x0000001f45007819 */ /* 0x000fe400000006ff */
[----:B------:R-:W-:Y:S02]  /*5a00*/  CS2R R40, SRZ ;  /* 0x0000000000287805 */ /* 0x000fe4000001ff00 */
[----:B------:R-:W-:Y:S01]  /*5a10*/  ISETP.NE.U32.OR P5, PT, R2, 0x1, !P1 ;  /* 0x000000010200780c */ /* 0x000fe20004fa5470 */
[----:B------:R-:W-:Y:S01]  /*5a20*/  IMAD.IADD R77, R71, 0x1, R78 ;  /* 0x00000001474d7824 */ /* 0x000fe200078e024e */
[----:B------:R-:W-:Y:S02]  /*5a30*/  PLOP3.LUT P2, PT, PT, PT, UP1, 0x80, 0x8 ;  /* 0x000000000008781c */ /* 0x000fe40003f4f018 */
[----:B------:R-:W-:Y:S02]  /*5a40*/  LEA.HI R5, R30, R30, RZ, 0x1 ;  /* 0x0000001e1e057211 */ /* 0x000fe400078f08ff */
[----:B------:R-:W-:Y:S02]  /*5a50*/  LOP3.LUT P4, R74, R59, 0xff, RZ, 0xc0, !PT ;  /* 0x000000ff3b4a7812 */ /* 0x000fe4000788c0ff */
[----:B------:R-:W-:Y:S01]  /*5a60*/  SEL R2, RZ, 0xffffffff, P3 ;  /* 0xffffffffff027807 */ /* 0x000fe20001800000 */
[C---:B------:R-:W-:Y:S01]  /*5a70*/  IMAD.SHL.U32 R3, R5.reuse, 0x40, RZ ;  /* 0x0000004005037824 */ /* 0x040fe200078e00ff */
[----:B------:R-:W-:Y:S02]  /*5a80*/  LOP3.LUT R5, R5, 0xffe, RZ, 0xc0, !PT ;  /* 0x00000ffe05057812 */ /* 0x000fe400078ec0ff */
[----:B------:R-:W-:Y:S02]  /*5a90*/  P2R R76, PR, RZ, 0x20 ;  /* 0x00000020ff4c7803 */ /* 0x000fe40000000000 */
[----:B------:R-:W-:Y:S01]  /*5aa0*/  @P5 SHF.L.U32 R4, R70, 0x1f, RZ ;  /* 0x0000001f46045819 */ /* 0x000fe200000006ff */
[----:B------:R-:W-:Y:S01]  /*5ab0*/  IMAD.IADD R34, R30, 0x1, -R5 ;  /* 0x000000011e227824 */ /* 0x000fe200078e0a05 */
[----:B------:R-:W-:Y:S02]  /*5ac0*/  @P2 SEL R2, R7, R2, !P4 ;  /* 0x0000000207022207 */ /* 0x000fe40006000000 */
[----:B------:R-:W1:Y:S01]  /*5ad0*/  @P5 SYNCS.PHASECHK.TRANS64.TRYWAIT P1, [UR48+0x70], R4 ;  /* 0x00007004ff0055a7 */ /* 0x000e620008021130 */
[----:B------:R-:W-:Y:S02]  /*5ae0*/  LOP3.LUT R3, R3, 0xffffff80, RZ, 0xc0, !PT ;  /* 0xffffff8003037812 */ /* 0x000fe400078ec0ff */
[----:B------:R-:W-:Y:S03]  /*5af0*/  LOP3.LUT R2, R2, 0x1, RZ, 0xc0, !PT ;  /* 0x0000000102027812 */ /* 0x000fe600078ec0ff */
[----:B------:R-:W-:Y:S01]  /*5b00*/  IMAD.IADD R3, R32, 0x1, R3 ;  /* 0x0000000120037824 */ /* 0x000fe200078e0203 */
[----:B------:R-:W-:Y:S03]  /*5b10*/  ISETP.NE.U32.AND P2, PT, R2, 0x1, PT ;  /* 0x000000010200780c */ /* 0x000fe60003f45070 */
[----:B------:R-:W-:Y:S01]  /*5b20*/  IMAD R34, R34, 0x100000, R3 ;  /* 0x0010000022227824 */ /* 0x000fe200078e0203 */
[----:B------:R-:W-:Y:S01]  /*5b30*/  P2R R82, PR, RZ, 0x4 ;  /* 0x00000004ff527803 */ /* 0x000fe20000000000 */
[----:B------:R3:W4:Y:S01]  /*5b40*/  SYNCS.PHASECHK.TRANS64.TRYWAIT P0, [R79+URZ+0xe0], R0 ;  /* 0x0000e0004f0075a7 */ /* 0x00072200080011ff */
[----:B-1----:R-:W-:Y:S01]  /*5b50*/  @P5 SEL R81, RZ, 0x1, !P1 ;  /* 0x00000001ff515807 */ /* 0x002fe20004800000 */
[----:B---3--:R-:W-:Y:S06]  /*5b60*/  @!P5 BRA `(.L_x_94) ;  /* 0x000000000044d947 */ /* 0x008fec0003800000 */
[----:B------:R-:W-:Y:S01]  /*5b70*/  IMAD.MOV.U32 R50, RZ, RZ, RZ ;  /* 0x000000ffff327224 */ /* 0x000fe200078e00ff */
[----:B------:R-:W-:Y:S01]  /*5b80*/  ISETP.NE.AND P1, PT, R81, RZ, PT ;  /* 0x000000ff5100720c */ /* 0x000fe20003f25270 */
[----:B------:R-:W-:Y:S01]  /*5b90*/  BSSY B0, `(.L_x_95) ;  /* 0x0000008000007945 */ /* 0x000fe20003800000 */
[----:B------:R-:W-:Y:S02]  /*5ba0*/  CS2R R42, SRZ ;  /* 0x00000000002a7805 */ /* 0x000fe4000001ff00 */
[----:B------:R-:W-:Y:S02]  /*5bb0*/  CS2R R40, SRZ ;  /* 0x0000000000287805 */ /* 0x000fe4000001ff00 */
[----:B------:R-:W-:Y:S07]  /*5bc0*/  CS2R R48, SRZ ;  /* 0x0000000000307805 */ /* 0x000fee000001ff00 */
[----:B------:R-:W-:Y:S05]  /*5bd0*/  @P1 BRA `(.L_x_96) ;  /* 0x00000000000c1947 */ /* 0x000fea0003800000 */
[----:B------:R-:W-:Y:S04]  /*5be0*/  SHF.L.U32 R3, R70, 0x1f, RZ ;  /* 0x0000001f46037819 */ /* 0x000fe800000006ff */
[----:B------:R-:W1:Y:S02]  /*5bf0*/  SYNCS.PHASECHK.TRANS64.TRYWAIT P1, [UR48+0x70], R3 ;  /* 0x00007003ff0075a7 */ /* 0x000e640008021130 */
[----:B-1----:R-:W-:Y:S05]  /*5c00*/  @!P1 BRA `(.L_x_97) ;  /* 0x0000002c00e49947 */ /* 0x002fea0003800000 */
.L_x_96:
[----:B------:R-:W-:Y:S05]  /*5c10*/  BSYNC B0 ;  /* 0x0000000000007941 */ /* 0x000fea0003800000 */
.L_x_95:
[----:B------:R-:W-:Y:S01]  /*5c20*/  ISETP.NE.AND P1, PT, R82, RZ, PT ;  /* 0x000000ff5200720c */ /* 0x000fe20003f25270 */
[----:B------:R-:W-:Y:S11]  /*5c30*/  HFMA2 R39, -RZ, RZ, 0, 5.9604644775390625e-08 ;  /* 0x00000001ff277431 */ /* 0x000ff600000001ff */
[----:B------:R-:W-:Y:S01]  /*5c40*/  @!UPT UIADD3 URZ, UPT, UPT, URZ, URZ, URZ ;  /* 0x000000fffffff290 */ /* 0x000fe2000fffe0ff */
[----:B------:R-:W-:Y:S05]  /*5c50*/  @P1 WARPSYNC.ALL ;  /* 0x0000000000001948 */ /* 0x000fea0003800000 */
[----:B------:R3:W1:Y:S04]  /*5c60*/  @P1 LDSM.16.M88.4 R40, [R80+UR48+0x200] ;  /* 0x000200305028183b */ /* 0x0006680008000200 */
[----:B------:R3:W1:Y:S02]  /*5c70*/  @P1 LDSM.16.M88.4 R48, [R77+0x200] ;  /* 0x000200004d30183b */ /* 0x0006640000000200 */
.L_x_94:
[----:B------:R-:W-:Y:S05]  /*5c80*/  BSYNC B1 ;  /* 0x0000000000017941 */ /* 0x000fea0003800000 */
.L_x_93:
[----:B-1----:R-:W-:Y:S04]  /*5c90*/  SHF.R.U32.HI R2, RZ, 0x15, R34 ;  /* 0x00000015ff027819 */ /* 0x002fe80000011622 */
[----:B------:R-:W-:Y:S01]  /*5ca0*/  LOP3.LUT P1, RZ, R2, 0x3, R65, 0x48, !PT ;  /* 0x0000000302ff7812 */ /* 0x000fe20007824841 */
[----:B------:R-:W-:Y:S01]  /*5cb0*/  @!UPT UIADD3 URZ, UPT, UPT, URZ, URZ, URZ ;  /* 0x000000fffffff290 */ /* 0x000fe2000fffe0ff */
[----:B----4-:R-:W-:Y:S11]  /*5cc0*/  @P0 BRA `(.L_x_98) ;  /* 0x0000000000080947 */ /* 0x010ff60003800000 */
[----:B------:R-:W1:Y:S02]  /*5cd0*/  SYNCS.PHASECHK.TRANS64.TRYWAIT P0, [R79+URZ+0xe0], R0 ;  /* 0x0000e0004f0075a7 */ /* 0x000e6400080011ff */
[----:B-1----:R-:W-:Y:S05]  /*5ce0*/  @!P0 BRA `(.L_x_99) ;  /* 0x0000002c00c48947 */ /* 0x002fea0003800000 */
.L_x_98:
[----:B------:R-:W-:Y:S05]  /*5cf0*/  @!P1 BRA `(.L_x_100) ;  /* 0x0000000000409947 */ /* 0x000fea0003800000 */
[----:B------:R-:W4:Y:S01]  /*5d00*/  LDCU.64 UR8, c[0x4][0x70] ;  /* 0x01000e00ff0877ac */ /* 0x000f220008000a00 */
[----:B------:R-:W-:Y:S01]  /*5d10*/  MOV R3, 0x0 ;  /* 0x0000000000037802 */ /* 0x000fe20000000f00 */
[----:B------:R-:W-:Y:S02]  /*5d20*/  HFMA2 R12, -RZ, RZ, 0, 5.9604644775390625e-08 ;  /* 0x00000001ff0c7431 */ /* 0x000fe400000001ff */
[----:B------:R-:W-:Y:S02]  /*5d30*/  IMAD.MOV.U32 R8, RZ, RZ, 0x192 ;  /* 0x00000192ff087424 */ /* 0x000fe400078e00ff */
[----:B------:R-:W-:Y:S01]  /*5d40*/  IMAD.MOV.U32 R13, RZ, RZ, RZ ;  /* 0x000000ffff0d7224 */ /* 0x000fe200078e00ff */
[----:B------:R-:W5:Y:S01]  /*5d50*/  LDCU.64 UR6, c[0x4][0x78] ;  /* 0x01000f00ff0677ac */ /* 0x000f620008000a00 */
[----:B------:R-:W1:Y:S01]  /*5d60*/  LDC.64 R2, c[0x4][R3] ;  /* 0x0100000003027b82 */ /* 0x000e620000000a00 */
[----:B------:R-:W2:Y:S01]  /*5d70*/  LDCU.64 UR4, c[0x4][0x10] ;  /* 0x01000200ff0477ac */ /* 0x000ea20008000a00 */
[----:B----4-:R-:W-:Y:S01]  /*5d80*/  MOV R5, UR9 ;  /* 0x0000000900057c02 */ /* 0x010fe20008000f00 */
[----:B------:R-:W-:Y:S01]  /*5d90*/  IMAD.U32 R4, RZ, RZ, UR8 ;  /* 0x00000008ff047e24 */ /* 0x000fe2000f8e00ff */
[----:B-----5:R-:W-:Y:S01]  /*5da0*/  MOV R7, UR7 ;  /* 0x0000000700077c02 */ /* 0x020fe20008000f00 */
[----:B------:R-:W-:Y:S01]  /*5db0*/  IMAD.U32 R6, RZ, RZ, UR6 ;  /* 0x00000006ff067e24 */ /* 0x000fe2000f8e00ff */
[----:B--2---:R-:W-:Y:S01]  /*5dc0*/  MOV R11, UR5 ;  /* 0x00000005000b7c02 */ /* 0x004fe20008000f00 */
[----:B------:R-:W-:Y:S02]  /*5dd0*/  IMAD.U32 R10, RZ, RZ, UR4 ;  /* 0x00000004ff0a7e24 */ /* 0x000fe4000f8e00ff */
[----:B------:R-:W-:Y:S07]  /*5de0*/  LEPC R20, `(.L_x_100) ;  /* 0x000000001014794e */ /* 0x000fee0000000000 */
[----:B-1-3--:R-:W-:Y:S05]  /*5df0*/  CALL.ABS.NOINC R2 ;  /* 0x0000000002007343 */ /* 0x00afea0003c00000 */
.L_x_100:
[----:B------:R-:W-:Y:S01]  /*5e00*/  SHF.L.U32 R20, R40, 0x10, RZ ;  /* 0x0000001028147819 */ /* 0x000fe200000006ff */
[----:B------:R-:W-:Y:S05]  /*5e10*/  WARPSYNC.ALL ;  /* 0x0000000000007948 */ /* 0x000fea0003800000 */
[----:B------:R-:W-:Y:S01]  /*5e20*/  R2UR UR4, R34 ;  /* 0x00000000220472ca */ /* 0x000fe200000e0000 */
[----:B------:R-:W-:Y:S01]  /*5e30*/  BSSY.RECONVERGENT B0, `(.L_x_101) ;  /* 0x000004e000007945 */ /* 0x000fe20003800200 */
[----:B------:R-:W-:Y:S02]  /*5e40*/  LOP3.LUT R21, R40, 0xffff0000, RZ, 0xc0, !PT ;  /* 0xffff000028157812 */ /* 0x000fe400078ec0ff */
[----:B------:R-:W-:Y:S02]  /*5e50*/  LOP3.LUT R36, R41, 0xffff0000, RZ, 0xc0, !PT ;  /* 0xffff000029247812 */ /* 0x000fe400078ec0ff */
[----:B------:R-:W-:Y:S02]  /*5e60*/  SHF.L.U32 R37, R43, 0x10, RZ ;  /* 0x000000102b257819 */ /* 0x000fe400000006ff */
[----:B------:R-:W-:Y:S02]  /*5e70*/  LOP3.LUT R38, R51, 0xffff0000, RZ, 0xc0, !PT ;  /* 0xffff000033267812 */ /* 0x000fe400078ec0ff */
[----:B------:R-:W-:Y:S03]  /*5e80*/  ISETP.NE.AND P0, PT, R72, RZ, PT ;  /* 0x000000ff4800720c */ /* 0x000fe60003f05270 */
[----:B------:R-:W1:Y:S02]  /*5e90*/  LDTM.16dp256bit.x4 R4, tmem[UR4] ;  /* 0x00000004000479ee */ /* 0x000e640008120000 */
[C---:B-12---:R-:W-:Y:S01]  /*5ea0*/  FMUL R0, R33.reuse, R4 ;  /* 0x0000000421007220 */ /* 0x046fe20000400000 */
[C---:B------:R-:W-:Y:S01]  /*5eb0*/  FMUL R2, R33.reuse, R5 ;  /* 0x0000000521027220 */ /* 0x040fe20000400000 */
[C---:B------:R-:W-:Y:S01]  /*5ec0*/  FMUL R3, R33.reuse, R6 ;  /* 0x0000000621037220 */ /* 0x040fe20000400000 */
[----:B------:R-:W-:Y:S01]  /*5ed0*/  FMUL R7, R33, R7 ;  /* 0x0000000721077220 */ /* 0x000fe20000400000 */
[----:B------:R-:W-:Y:S01]  /*5ee0*/  FFMA R0, R35, R20, R0 ;  /* 0x0000001423007223 */ /* 0x000fe20000000000 */
[----:B------:R-:W-:Y:S01]  /*5ef0*/  SHF.L.U32 R20, R41, 0x10, RZ ;  /* 0x0000001029147819 */ /* 0x000fe200000006ff */
[----:B------:R-:W-:Y:S01]  /*5f00*/  FFMA R2, R35, R21, R2 ;  /* 0x0000001523027223 */ /* 0x000fe20000000002 */
[C---:B------:R-:W-:Y:S01]  /*5f10*/  SHF.L.U32 R21, R42.reuse, 0x10, RZ ;  /* 0x000000102a157819 */ /* 0x040fe200000006ff */
[C---:B------:R-:W-:Y:S01]  /*5f20*/  FMUL R4, R33.reuse, R8 ;  /* 0x0000000821047220 */ /* 0x040fe20000400000 */
[----:B------:R-:W-:Y:S01]  /*5f30*/  FMUL R5, R33, R9 ;  /* 0x0000000921057220 */ /* 0x000fe20000400000 */
[C---:B------:R-:W-:Y:S01]  /*5f40*/  FFMA R3, R35.reuse, R20, R3 ;  /* 0x0000001423037223 */ /* 0x040fe20000000003 */
[----:B------:R-:W-:Y:S01]  /*5f50*/  LOP3.LUT R20, R42, 0xffff0000, RZ, 0xc0, !PT ;  /* 0xffff00002a147812 */ /* 0x000fe200078ec0ff */
[----:B------:R-:W-:Y:S01]  /*5f60*/  FFMA R7, R35, R36, R7 ;  /* 0x0000002423077223 */ /* 0x000fe20000000007 */
[----:B------:R-:W-:Y:S01]  /*5f70*/  LOP3.LUT R36, R43, 0xffff0000, RZ, 0xc0, !PT ;  /* 0xffff00002b247812 */ /* 0x000fe200078ec0ff */
[C---:B------:R-:W-:Y:S01]  /*5f80*/  FMUL R6, R33.reuse, R10 ;  /* 0x0000000a21067220 */ /* 0x040fe20000400000 */
[----:B------:R-:W-:Y:S01]  /*5f90*/  F2FP.BF16.F32.PACK_AB R44, R2, R0 ;  /* 0x00000000022c723e */ /* 0x000fe200000010ff */
[----:B------:R-:W-:Y:S01]  /*5fa0*/  FMUL R11, R33, R11 ;  /* 0x0000000b210b7220 */ /* 0x000fe20000400000 */
[----:B------:R-:W-:Y:S01]  /*5fb0*/  F2FP.BF16.F32.PACK_AB R45, R7, R3 ;  /* 0x00000003072d723e */ /* 0x000fe200000010ff */
[----:B------:R-:W-:Y:S01]  /*5fc0*/  FFMA R4, R35, R21, R4 ;  /* 0x0000001523047223 */ /* 0x000fe20000000004 */
[----:B------:R-:W-:Y:S01]  /*5fd0*/  SHF.L.U32 R21, R49, 0x10, RZ ;  /* 0x0000001031157819 */ /* 0x000fe200000006ff */
[C---:B------:R-:W-:Y:S01]  /*5fe0*/  FFMA R5, R35.reuse, R20, R5 ;  /* 0x0000001423057223 */ /* 0x040fe20000000005 */
[C---:B------:R-:W-:Y:S01]  /*5ff0*/  SHF.L.U32 R20, R48.reuse, 0x10, RZ ;  /* 0x0000001030147819 */ /* 0x040fe200000006ff */
[----:B------:R-:W-:Y:S01]  /*6000*/  FFMA R6, R35, R37, R6 ;  /* 0x0000002523067223 */ /* 0x000fe20000000006 */
[----:B------:R-:W-:Y:S01]  /*6010*/  SHF.L.U32 R37, R51, 0x10, RZ ;  /* 0x0000001033257819 */ /* 0x000fe200000006ff */
[----:B------:R-:W-:Y:S01]  /*6020*/  FFMA R11, R35, R36, R11 ;  /* 0x00000024230b7223 */ /* 0x000fe2000000000b */
[C---:B------:R-:W-:Y:S01]  /*6030*/  FMUL R8, R33.reuse, R12 ;  /* 0x0000000c21087220 */ /* 0x040fe20000400000 */
[----:B------:R-:W-:Y:S01]  /*6040*/  LOP3.LUT R36, R48, 0xffff0000, RZ, 0xc0, !PT ;  /* 0xffff000030247812 */ /* 0x000fe200078ec0ff */
[C---:B------:R-:W-:Y:S01]  /*6050*/  FMUL R9, R33.reuse, R13 ;  /* 0x0000000d21097220 */ /* 0x040fe20000400000 */
[----:B------:R-:W-:Y:S01]  /*6060*/  FMUL R10, R33, R14 ;  /* 0x0000000e210a7220 */ /* 0x000fe20000400000 */
[----:B------:R-:W-:Y:S01]  /*6070*/  FFMA R8, R35, R20, R8 ;  /* 0x0000001423087223 */ /* 0x000fe20000000008 */
[----:B------:R-:W-:Y:S01]  /*6080*/  LOP3.LUT R20, R49, 0xffff0000, RZ, 0xc0, !PT ;  /* 0xffff000031147812 */ /* 0x000fe200078ec0ff */
[C---:B------:R-:W-:Y:S01]  /*6090*/  FFMA R9, R35.reuse, R36, R9 ;  /* 0x0000002423097223 */ /* 0x040fe20000000009 */
[----:B------:R-:W-:Y:S01]  /*60a0*/  FFMA R10, R35, R21, R10 ;  /* 0x00000015230a7223 */ /* 0x000fe2000000000a */
[C---:B------:R-:W-:Y:S01]  /*60b0*/  FMUL R15, R33.reuse, R15 ;  /* 0x0000000f210f7220 */ /* 0x040fe20000400000 */
[C---:B------:R-:W-:Y:S01]  /*60c0*/  SHF.L.U32 R21, R50.reuse, 0x10, RZ ;  /* 0x0000001032157819 */ /* 0x040fe200000006ff */
[C---:B------:R-:W-:Y:S01]  /*60d0*/  FMUL R12, R33.reuse, R16 ;  /* 0x00000010210c7220 */ /* 0x040fe20000400000 */
[----:B------:R-:W-:Y:S01]  /*60e0*/  LOP3.LUT R36, R50, 0xffff0000, RZ, 0xc0, !PT ;  /* 0xffff000032247812 */ /* 0x000fe200078ec0ff */
[C---:B------:R-:W-:Y:S01]  /*60f0*/  FMUL R13, R33.reuse, R17 ;  /* 0x00000011210d7220 */ /* 0x040fe20000400000 */
[----:B------:R-:W-:Y:S01]  /*6100*/  FMUL R14, R33, R18 ;  /* 0x00000012210e7220 */ /* 0x000fe20000400000 */
[----:B------:R-:W-:Y:S01]  /*6110*/  FFMA R15, R35, R20, R15 ;  /* 0x00000014230f7223 */ /* 0x000fe2000000000f */
[----:B------:R-:W-:Y:S01]  /*6120*/  FMUL R19, R33, R19 ;  /* 0x0000001321137220 */ /* 0x000fe20000400000 */
[C---:B------:R-:W-:Y:S01]  /*6130*/  FFMA R12, R35.reuse, R21, R12 ;  /* 0x00000015230c7223 */ /* 0x040fe2000000000c */
[C---:B------:R-:W-:Y:S01]  /*6140*/  FFMA R13, R35.reuse, R36, R13 ;  /* 0x00000024230d7223 */ /* 0x040fe2000000000d */
[C---:B------:R-:W-:Y:S01]  /*6150*/  FFMA R14, R35.reuse, R37, R14 ;  /* 0x00000025230e7223 */ /* 0x040fe2000000000e */
[----:B------:R-:W-:Y:S01]  /*6160*/  FFMA R19, R35, R38, R19 ;  /* 0x0000002623137223 */ /* 0x000fe20000000013 */
[----:B------:R-:W-:Y:S02]  /*6170*/  F2FP.BF16.F32.PACK_AB R46, R5, R4 ;  /* 0x00000004052e723e */ /* 0x000fe400000010ff */
[----:B------:R-:W-:Y:S02]  /*6180*/  F2FP.BF16.F32.PACK_AB R47, R11, R6 ;  /* 0x000000060b2f723e */ /* 0x000fe400000010ff */
[----:B------:R-:W-:Y:S02]  /*6190*/  F2FP.BF16.F32.PACK_AB R84, R9, R8 ;  /* 0x000000080954723e */ /* 0x000fe400000010ff */
[----:B------:R-:W-:Y:S01]  /*61a0*/  F2FP.BF16.F32.PACK_AB R85, R15, R10 ;  /* 0x0000000a0f55723e */ /* 0x000fe200000010ff */
[----:B------:R1:W-:Y:S01]  /*61b0*/  STSM.16.M88.4 [R78+0x200], R44 ;  /* 0x0002002c4e007844 */ /* 0x0003e20000000200 */
[----:B------:R-:W-:Y:S02]  /*61c0*/  F2FP.BF16.F32.PACK_AB R86, R13, R12 ;  /* 0x0000000c0d56723e */ /* 0x000fe400000010ff */
[----:B------:R-:W-:Y:S05]  /*61d0*/  F2FP.BF16.F32.PACK_AB R87, R19, R14 ;  /* 0x0000000e1357723e */ /* 0x000fea00000010ff */
[----:B------:R1:W-:Y:S01]  /*61e0*/  STSM.16.M88.4 [R77+0x200], R84 ;  /* 0x000200544d007844 */ /* 0x0003e20000000200 */
[----:B------:R-:W-:Y:S01]  /*61f0*/  @!PT LDS RZ, [RZ] ;  /* 0x00000000fffff984 */ /* 0x000fe20000000800 */
[----:B------:R-:W-:Y:S01]  /*6200*/  @!PT LDS RZ, [RZ] ;  /* 0x00000000fffff984 */ /* 0x000fe20000000800 */
[----:B------:R-:W-:Y:S01]  /*6210*/  @!PT LDS RZ, [RZ] ;  /* 0x00000000fffff984 */ /* 0x000fe20000000800 */
[----:B------:R-:W-:Y:S01]  /*6220*/  @!PT LDS RZ, [RZ] ;  /* 0x00000000fffff984 */ /* 0x000fe20000000800 */
[----:B------:R2:W-:Y:S07]  /*6230*/  MEMBAR.ALL.CTA ;  /* 0x0000000000007992 */ /* 0x0005ee0000008000 */
[----:B--2---:R-:W2:Y:S02]  /*6240*/  FENCE.VIEW.ASYNC.S ;  /* 0x00000000000073c6 */ /* 0x004ea40000000000 */
[----:B--2---:R-:W-:Y:S06]  /*6250*/  BAR.SYNC.DEFER_BLOCKING 0x1, 0x80 ;  /* 0x0042000000007b1d */ /* 0x004fec0000010000 */
[----:B------:R-:W-:Y:S05]  /*6260*/  @P0 BRA `(.L_x_102) ;  /* 0x0000000000280947 */ /* 0x000fea0003800000 */
[----:B------:R-:W-:Y:S02]  /*6270*/  UIADD3 UR4, UPT, UPT, UR48, 0x200, URZ ;  /* 0x0000020030047890 */ /* 0x000fe4000fffe0ff */
[----:B------:R-:W-:Y:S01]  /*6280*/  UIADD3 UR6, UP0, UPT, UR52, 0x680, URZ ;  /* 0x0000068034067890 */ /* 0x000fe2000ff1e0ff */
[----:B------:R-:W-:Y:S03]  /*6290*/  UMOV UR43, UR36 ;  /* 0x00000024002b7c82 */ /* 0x000fe60008000000 */
[----:B------:R-:W-:Y:S01]  /*62a0*/  MOV R66, UR4 ;  /* 0x0000000400427c02 */ /* 0x000fe20008000f00 */
[----:B------:R-:W-:Y:S03]  /*62b0*/  UIADD3.X UR7, UPT, UPT, URZ, UR53, URZ, UP0, !UPT ;  /* 0x00000035ff077290 */ /* 0x000fe600087fe4ff */
[----:B------:R-:W-:Y:S11]  /*62c0*/  R2UR UR40, R66 ;  /* 0x00000000422872ca */ /* 0x000ff600000e0000 */
[----:B------:R-:W-:Y:S02]  /*62d0*/  @!UPT UIADD3 URZ, UPT, UPT, URZ, URZ, URZ ;  /* 0x000000fffffff290 */ /* 0x000fe4000fffe0ff */
[----:B------:R2:W-:Y:S01]  /*62e0*/  UTMASTG.3D [UR40], [UR6] ;  /* 0x00000028060073b5 */ /* 0x0005e20008010000 */
[----:B------:R0:W-:Y:S01]  /*62f0*/  UTMACMDFLUSH ;  /* 0x00000000000079b7 */ /* 0x0001e20000000000 */
[----:B--2---:R-:W-:Y:S04]  /*6300*/  DEPBAR.LE SB0, 0x1 ;  /* 0x000080400000791a */ /* 0x004fe80000000000 */
.L_x_102:
[----:B------:R-:W-:Y:S05]  /*6310*/  BSYNC.RECONVERGENT B0 ;  /* 0x0000000000007941 */ /* 0x000fea0003800200 */
.L_x_101:
[----:B------:R-:W-:Y:S01]  /*6320*/  BAR.SYNC.DEFER_BLOCKING 0x1, 0x80 ;  /* 0x0042000000007b1d */ /* 0x000fe20000010000 */
[----:B------:R-:W-:Y:S01]  /*6330*/  ISETP.NE.AND P1, PT, R76, RZ, PT ;  /* 0x000000ff4c00720c */ /* 0x000fe20003f25270 */
[----:B------:R-:W-:Y:S01]  /*6340*/  UISETP.NE.AND UP0, UPT, UR49, URZ, UPT ;  /* 0x000000ff3100728c */ /* 0x000fe2000bf05270 */
[----:B------:R-:W-:Y:S11]  /*6350*/  LEA R3, R39, UR48, 0x3 ;  /* 0x0000003027037c11 */ /* 0x000ff6000f8e18ff */
[----:B------:R-:W-:Y:S01]  /*6360*/  @P1 SHF.L.U32 R2, R70, 0x1f, RZ ;  /* 0x0000001f46021819 */ /* 0x000fe200000006ff */
[----:B------:R-:W-:Y:S06]  /*6370*/  BRA.U !UP0, `(.L_x_103) ;  /* 0x0000000108247547 */ /* 0x000fec000b800000 */
[----:B------:R-:W-:Y:S01]  /*6380*/  IMAD.U32 R5, RZ, RZ, UR51 ;  /* 0x00000033ff057e24 */ /* 0x000fe2000f8e00ff */
[----:B------:R-:W-:Y:S01]  /*6390*/  MOV R0, UR37 ;  /* 0x0000002500007c02 */ /* 0x000fe20008000f00 */
[----:B------:R-:W-:Y:S03]  /*63a0*/  UIADD3 UR51, UPT, UPT, UR51, 0x1, URZ ;  /* 0x0000000133337890 */ /* 0x000fe6000fffe0ff */
[----:B------:R-:W-:Y:S01]  /*63b0*/  @P1 LEA R5, R5, UR48, 0x3 ;  /* 0x0000003005051c11 */ /* 0x000fe2000f8e18ff */
[----:B------:R-:W-:Y:S04]  /*63c0*/  UISETP.NE.AND UP0, UPT, UR51, 0x4, UPT ;  /* 0x000000043300788c */ /* 0x000fe8000bf05270 */
[----:B------:R-:W-:Y:S01]  /*63d0*/  @P1 VIADD R5, R5, 0x90 ;  /* 0x0000009005051836 */ /* 0x000fe20000000000 */
[----:B------:R-:W-:Y:S04]  /*63e0*/  USEL UR51, UR51, URZ, UP0 ;  /* 0x000000ff33337287 */ /* 0x000fe80008000000 */
[----:B------:R-:W-:Y:S04]  /*63f0*/  @P1 PRMT R0, R0, 0x654, R5 ;  /* 0x0000065400001816 */ /* 0x000fe80000000005 */
[----:B------:R2:W-:Y:S04]  /*6400*/  @P1 SYNCS.ARRIVE.TRANS64.RED.A1T0 RZ, [R0+URZ], RZ ;  /* 0x000000ff00ff19a7 */ /* 0x0005e800081004ff */
.L_x_103:
[----:B------:R-:W4:Y:S01]  /*6410*/  @P1 SYNCS.PHASECHK.TRANS64.TRYWAIT P0, [R3+URZ+0x70], R2 ;  /* 0x00007002030015a7 */ /* 0x000f2200080011ff */
[----:B------:R-:W-:Y:S01]  /*6420*/  BSSY B1, `(.L_x_104) ;  /* 0x0000013000017945 */ /* 0x000fe20003800000 */
[----:B----4-:R-:W-:Y:S03]  /*6430*/  @P1 SEL R81, RZ, 0x1, !P0 ;  /* 0x00000001ff511807 */ /* 0x010fe60004000000 */
[----:B------:R-:W-:Y:S05]  /*6440*/  @!P1 BRA `(.L_x_105) ;  /* 0x0000000000409947 */ /* 0x000fea0003800000 */
[----:B------:R-:W-:Y:S01]  /*6450*/  ISETP.NE.AND P1, PT, R82, RZ, PT ;  /* 0x000000ff5200720c */ /* 0x000fe20003f25270 */
[----:B------:R-:W-:Y:S01]  /*6460*/  BSSY B0, `(.L_x_106) ;  /* 0x0000009000007945 */ /* 0x000fe20003800000 */
[----:B------:R-:W-:Y:S11]  /*6470*/  ISETP.NE.AND P0, PT, R81, RZ, PT ;  /* 0x000000ff5100720c */ /* 0x000ff60003f05270 */
[----:B------:R-:W-:Y:S05]  /*6480*/  @P1 IMAD R4, R39, 0x1000, R80 ;  /* 0x0000100027041824 */ /* 0x000fea00078e0250 */
[----:B------:R-:W-:Y:S05]  /*6490*/  @P1 IADD3 R2, PT, PT, R4, UR48, RZ ;  /* 0x0000003004021c10 */ /* 0x000fea000fffe0ff */
[----:B------:R-:W-:Y:S01]  /*64a0*/  @P1 IMAD.IADD R2, R71, 0x1, R2 ;  /* 0x0000000147021824 */ /* 0x000fe200078e0202 */
[----:B------:R-:W-:Y:S06]  /*64b0*/  @P0 BRA `(.L_x_107) ;  /* 0x00000000000c0947 */ /* 0x000fec0003800000 */
[----:B--2---:R-:W-:Y:S04]  /*64c0*/  SHF.L.U32 R0, R70, 0x1f, RZ ;  /* 0x0000001f46007819 */ /* 0x004fe800000006ff */
[----:B------:R-:W2:Y:S02]  /*64d0*/  SYNCS.PHASECHK.TRANS64.TRYWAIT P0, [R3+URZ+0x70], R0 ;  /* 0x00007000030075a7 */ /* 0x000ea400080011ff */
[----:B--2---:R-:W-:Y:S05]  /*64e0*/  @!P0 BRA `(.L_x_108) ;  /* 0x0000002400d88947 */ /* 0x004fea0003800000 */
.L_x_107:
[----:B------:R-:W-:Y:S05]  /*64f0*/  BSYNC B0 ;  /* 0x0000000000007941 */ /* 0x000fea0003800000 */
.L_x_106:
[----:B------:R-:W-:Y:S02]  /*6500*/  ISETP.NE.AND P0, PT, R82, RZ, PT ;  /* 0x000000ff5200720c */ /* 0x000fe40003f05270 */
[----:B------:R-:W-:Y:S11]  /*6510*/  IADD3 R39, PT, PT, R39, 0x1, RZ ;  /* 0x0000000127277810 */ /* 0x000ff60007ffe0ff */
[----:B------:R-:W-:Y:S05]  /*6520*/  @P0 WARPSYNC.ALL ;  /* 0x0000000000000948 */ /* 0x000fea0003800000 */
[----:B------:R4:W1:Y:S04]  /*6530*/  @P0 LDSM.16.M88.4 R40, [R4+UR48+0x200] ;  /* 0x000200300428083b */ /* 0x0008680008000200 */
[----:B------:R4:W1:Y:S02]  /*6540*/  @P0 LDSM.16.M88.4 R48, [R2+0x200] ;  /* 0x000200000230083b */ /* 0x0008640000000200 */
.L_x_105:
[----:B------:R-:W-:Y:S05]  /*6550*/  BSYNC B1 ;  /* 0x0000000000017941 */ /* 0x000fea0003800000 */
.L_x_104:
[----:B--2---:R-:W-:Y:S05]  /*6560*/  VIADD R0, R34, 0x20 ;  /* 0x0000002022007836 */ /* 0x004fea0000000000 */
[----:B------:R-:W-:Y:S04]  /*6570*/  SHF.R.U32.HI R0, RZ, 0x15, R0 ;  /* 0x00000015ff007819 */ /* 0x000fe80000011600 */
[----:B------:R-:W-:Y:S11]  /*6580*/  LOP3.LUT P0, RZ, R0, 0x3, R65, 0x48, !PT ;  /* 0x0000000300ff7812 */ /* 0x000ff60007804841 */
[----:B------:R-:W-:Y:S02]  /*6590*/  @!UPT UIADD3 URZ, UPT, UPT, URZ, URZ, URZ ;  /* 0x000000fffffff290 */ /* 0x000fe4000fffe0ff */
[----:B------:R-:W-:Y:S05]  /*65a0*/  @!P0 BRA `(.L_x_109) ;  /* 0x0000000000408947 */ /* 0x000fea0003800000 */
[----:B------:R-:W2:Y:S01]  /*65b0*/  LDCU.64 UR8, c[0x4][0x70] ;  /* 0x01000e00ff0877ac */ /* 0x000ea20008000a00 */
[----:B------:R-:W-:Y:S01]  /*65c0*/  MOV R3, 0x0 ;  /* 0x0000000000037802 */ /* 0x000fe20000000f00 */
[----:B------:R-:W-:Y:S02]  /*65d0*/  HFMA2 R12, -RZ, RZ, 0, 5.9604644775390625e-08 ;  /* 0x00000001ff0c7431 */ /* 0x000fe400000001ff */
[----:B------:R-:W-:Y:S02]  /*65e0*/  IMAD.MOV.U32 R8, RZ, RZ, 0x192 ;  /* 0x00000192ff087424 */ /* 0x000fe400078e00ff */
[----:B------:R-:W-:Y:S01]  /*65f0*/  IMAD.MOV.U32 R13, RZ, RZ, RZ ;  /* 0x000000ffff0d7224 */ /* 0x000fe200078e00ff */
[----:B------:R-:W5:Y:S01]  /*6600*/  LDCU.64 UR6, c[0x4][0x78] ;  /* 0x01000f00ff0677ac */ /* 0x000f620008000a00 */
[----:B----4-:R-:W4:Y:S01]  /*6610*/  LDC.64 R2, c[0x4][R3] ;  /* 0x0100000003027b82 */ /* 0x010f220000000a00 */
[----:B------:R-:W3:Y:S01]  /*6620*/  LDCU.64 UR4, c[0x4][0x10] ;  /* 0x01000200ff0477ac */ /* 0x000ee20008000a00 */
[----:B--2---:R-:W-:Y:S01]  /*6630*/  MOV R5, UR9 ;  /* 0x0000000900057c02 */ /* 0x004fe20008000f00 */
[----:B------:R-:W-:Y:S01]  /*6640*/  IMAD.U32 R4, RZ, RZ, UR8 ;  /* 0x00000008ff047e24 */ /* 0x000fe2000f8e00ff */
[----:B-----5:R-:W-:Y:S01]  /*6650*/  MOV R7, UR7 ;  /* 0x0000000700077c02 */ /* 0x020fe20008000f00 */
[----:B------:R-:W-:Y:S01]  /*6660*/  IMAD.U32 R6, RZ, RZ, UR6 ;  /* 0x00000006ff067e24 */ /* 0x000fe2000f8e00ff */
[----:B---3--:R-:W-:Y:S01]  /*6670*/  MOV R11, UR5 ;  /* 0x00000005000b7c02 */ /* 0x008fe20008000f00 */
[----:B------:R-:W-:Y:S02]  /*6680*/  IMAD.U32 R10, RZ, RZ, UR4 ;  /* 0x00000004ff0a7e24 */ /* 0x000fe4000f8e00ff */
[----:B------:R-:W-:Y:S07]  /*6690*/  LEPC R20, `(.L_x_109) ;  /* 0x000000001014794e */ /* 0x000fee0000000000 */
[----:B-1--4-:R-:W-:Y:S05]  /*66a0*/  CALL.ABS.NOINC R2 ;  /* 0x0000000002007343 */ /* 0x012fea0003c00000 */
.L_x_109:
[----:B-1----:R-:W-:Y:S01]  /*66b0*/  SHF.L.U32 R20, R40, 0x10, RZ ;  /* 0x0000001028147819 */ /* 0x002fe200000006ff */
[----:B------:R-:W-:Y:S05]  /*66c0*/  WARPSYNC.ALL ;  /* 0x0000000000007948 */ /* 0x000fea0003800000 */
[----:B------:R-:W-:Y:S01]  /*66d0*/  R2UR UR4, R34 ;  /* 0x00000000220472ca */ /* 0x000fe200000e0000 */
[----:B------:R-:W-:Y:S01]  /*66e0*/  BSSY.RECONVERGENT B0, `(.L_x_110) ;  /* 0x0000055000007945 */ /* 0x000fe20003800200 */
[----:B------:R-:W-:Y:S02]  /*66f0*/  LOP3.LUT R21, R40, 0xffff0000, RZ, 0xc0, !PT ;  /* 0xffff000028157812 */ /* 0x000fe400078ec0ff */
[----:B------:R-:W-:Y:S02]  /*6700*/  LOP3.LUT R36, R41, 0xffff0000, RZ, 0xc0, !PT ;  /* 0xffff000029247812 */ /* 0x000fe400078ec0ff */
[----:B------:R-:W-:Y:S02]  /*6710*/  SHF.L.U32 R37, R48, 0x10, RZ ;  /* 0x0000001030257819 */ /* 0x000fe400000006ff */
[----:B------:R-:W-:Y:S02]  /*6720*/  ISETP.NE.AND P6, PT, R76, RZ, PT ;  /* 0x000000ff4c00720c */ /* 0x000fe40003fc5270 */
[----:B------:R-:W-:Y:S02]  /*6730*/  ISETP.NE.AND P0, PT, R72, RZ, PT ;  /* 0x000000ff4800720c */ /* 0x000fe40003f05270 */
[----:B------:R-:W-:Y:S01]  /*6740*/  MOV R38, UR51 ;  /* 0x0000003300267c02 */ /* 0x000fe20008000f00 */
[----:B----4-:R-:W1:Y:S01]  /*6750*/  LDTM.16dp256bit.x4 R4, tmem[UR4+0x20] ;  /* 0x00002004000479ee */ /* 0x010e620008120000 */
[----:B------:R-:W-:Y:S07]  /*6760*/  MOV R83, UR37 ;  /* 0x0000002500537c02 */ /* 0x000fee0008000f00 */
[----:B------:R-:W-:Y:S02]  /*6770*/  @P6 LEA R38, R38, UR48, 0x3 ;  /* 0x0000003026266c11 */ /* 0x000fe4000f8e18ff */
[----:B------:R-:W-:Y:S02]  /*6780*/  @P6 SHF.L.U32 R88, R70, 0x1f, RZ ;  /* 0x0000001f46586819 */ /* 0x000fe400000006ff */
[----:B------:R-:W-:Y:S04]  /*6790*/  @P6 IADD3 R38, PT, PT, R38, 0x90, RZ ;  /* 0x0000009026266810 */ /* 0x000fe80007ffe0ff */
[----:B------:R-:W-:Y:S02]  /*67a0*/  @P6 PRMT R38, R83, 0x654, R38 ;  /* 0x0000065453266816 */ /* 0x000fe40000000026 */
[----:B------:R-:W-:Y:S01]  /*67b0*/  LEA R83, R39, UR48, 0x3 ;  /* 0x0000003027537c11 */ /* 0x000fe2000f8e18ff */
[C---:B-1----:R-:W-:Y:S01]  /*67c0*/  FMUL R0, R33.reuse, R4 ;  /* 0x0000000421007220 */ /* 0x042fe20000400000 */
[C---:B------:R-:W-:Y:S01]  /*67d0*/  FMUL R2, R33.reuse, R5 ;  /* 0x0000000521027220 */ /* 0x040fe20000400000 */
[C---:B------:R-:W-:Y:S01]  /*67e0*/  FMUL R3, R33.reuse, R6 ;  /* 0x0000000621037220 */ /* 0x040fe20000400000 */
[----:B------:R-:W-:Y:S01]  /*67f0*/  FMUL R7, R33, R7 ;  /* 0x0000000721077220 */ /* 0x000fe20000400000 */
[----:B------:R-:W-:Y:S01]  /*6800*/  FFMA R0, R35, R20, R0 ;  /* 0x0000001423007223 */ /* 0x000fe20000000000 */
[----:B------:R-:W-:Y:S01]  /*6810*/  SHF.L.U32 R20, R41, 0x10, RZ ;  /* 0x0000001029147819 */ /* 0x000fe200000006ff */
[----:B------:R-:W-:Y:S01]  /*6820*/  FFMA R2, R35, R21, R2 ;  /* 0x0000001523027223 */ /* 0x000fe20000000002 */
[----:B------:R-:W-:Y:S01]  /*6830*/  SHF.L.U32 R21, R43, 0x10, RZ ;  /* 0x000000102b157819 */ /* 0x000fe200000006ff */
[C---:B------:R-:W-:Y:S01]  /*6840*/  FMUL R4, R33.reuse, R8 ;  /* 0x0000000821047220 */ /* 0x040fe20000400000 */
[----:B------:R-:W-:Y:S01]  /*6850*/  FMUL R5, R33, R9 ;  /* 0x0000000921057220 */ /* 0x000fe20000400000 */
[C---:B------:R-:W-:Y:S01]  /*6860*/  FFMA R3, R35.reuse, R20, R3 ;  /* 0x0000001423037223 */ /* 0x040fe20000000003 */
[----:B------:R-:W-:Y:S01]  /*6870*/  SHF.L.U32 R20, R42, 0x10, RZ ;  /* 0x000000102a147819 */ /* 0x000fe200000006ff */
[----:B------:R-:W-:Y:S01]  /*6880*/  FFMA R7, R35, R36, R7 ;  /* 0x0000002423077223 */ /* 0x000fe20000000007 */
[----:B------:R-:W-:Y:S01]  /*6890*/  LOP3.LUT R36, R43, 0xffff0000, RZ, 0xc0, !PT ;  /* 0xffff00002b247812 */ /* 0x000fe200078ec0ff */
[----:B------:R-:W-:Y:S01]  /*68a0*/  FMUL R6, R33, R10 ;  /* 0x0000000a21067220 */ /* 0x000fe20000400000 */
[----:B------:R-:W-:Y:S01]  /*68b0*/  F2FP.BF16.F32.PACK_AB R44, R2, R0 ;  /* 0x00000000022c723e */ /* 0x000fe200000010ff */
[----:B------:R-:W-:Y:S01]  /*68c0*/  FFMA R4, R35, R20, R4 ;  /* 0x0000001423047223 */ /* 0x000fe20000000004 */
[----:B------:R-:W-:Y:S01]  /*68d0*/  LOP3.LUT R20, R42, 0xffff0000, RZ, 0xc0, !PT ;  /* 0xffff00002a147812 */ /* 0x000fe200078ec0ff */
[----:B------:R-:W-:Y:S01]  /*68e0*/  FMUL R11, R33, R11 ;  /* 0x0000000b210b7220 */ /* 0x000fe20000400000 */
[----:B------:R-:W-:Y:S01]  /*68f0*/  F2FP.BF16.F32.PACK_AB R45, R7, R3 ;  /* 0x00000003072d723e */ /* 0x000fe200000010ff */
[C---:B------:R-:W-:Y:S01]  /*6900*/  FMUL R8, R33.reuse, R12 ;  /* 0x0000000c21087220 */ /* 0x040fe20000400000 */
[----:B------:R-:W-:Y:S01]  /*6910*/  FMUL R9, R33, R13 ;  /* 0x0000000d21097220 */ /* 0x000fe20000400000 */
[C---:B------:R-:W-:Y:S01]  /*6920*/  FFMA R5, R35.reuse, R20, R5 ;  /* 0x0000001423057223 */ /* 0x040fe20000000005 */
[----:B------:R-:W-:Y:S01]  /*6930*/  LOP3.LUT R20, R48, 0xffff0000, RZ, 0xc0, !PT ;  /* 0xffff000030147812 */ /* 0x000fe200078ec0ff */
[----:B------:R-:W-:Y:S01]  /*6940*/  FFMA R6, R35, R21, R6 ;  /* 0x0000001523067223 */ /* 0x000fe20000000006 */
[----:B------:R-:W-:Y:S01]  /*6950*/  SHF.L.U32 R21, R49, 0x10, RZ ;  /* 0x0000001031157819 */ /* 0x000fe200000006ff */
[----:B------:R-:W-:Y:S01]  /*6960*/  FFMA R11, R35, R36, R11 ;  /* 0x00000024230b7223 */ /* 0x000fe2000000000b */
[----:B------:R-:W-:Y:S01]  /*6970*/  LOP3.LUT R36, R51, 0xffff0000, RZ, 0xc0, !PT ;  /* 0xffff000033247812 */ /* 0x000fe200078ec0ff */
[C---:B------:R-:W-:Y:S01]  /*6980*/  FFMA R8, R35.reuse, R37, R8 ;  /* 0x0000002523087223 */ /* 0x040fe20000000008 */
[----:B------:R-:W-:Y:S01]  /*6990*/  FFMA R9, R35, R20, R9 ;  /* 0x0000001423097223 */ /* 0x000fe20000000009 */
[----:B------:R-:W-:Y:S01]  /*69a0*/  FMUL R10, R33, R14 ;  /* 0x0000000e210a7220 */ /* 0x000fe20000400000 */
[----:B------:R-:W-:Y:S01]  /*69b0*/  LOP3.LUT R20, R49, 0xffff0000, RZ, 0xc0, !PT ;  /* 0xffff000031147812 */ /* 0x000fe200078ec0ff */
[C---:B------:R-:W-:Y:S01]  /*69c0*/  FMUL R15, R33.reuse, R15 ;  /* 0x0000000f210f7220 */ /* 0x040fe20000400000 */
[----:B------:R-:W-:Y:S01]  /*69d0*/  FMUL R12, R33, R16 ;  /* 0x00000010210c7220 */ /* 0x000fe20000400000 */
[C---:B------:R-:W-:Y:S01]  /*69e0*/  FFMA R10, R35.reuse, R21, R10 ;  /* 0x00000015230a7223 */ /* 0x040fe2000000000a */
[C---:B------:R-:W-:Y:S01]  /*69f0*/  SHF.L.U32 R21, R50.reuse, 0x10, RZ ;  /* 0x0000001032157819 */ /* 0x040fe200000006ff */
[----:B------:R-:W-:Y:S01]  /*6a00*/  FFMA R15, R35, R20, R15 ;  /* 0x00000014230f7223 */ /* 0x000fe2000000000f */
[----:B------:R-:W-:Y:S01]  /*6a10*/  LOP3.LUT R20, R50, 0xffff0000, RZ, 0xc0, !PT ;  /* 0xffff000032147812 */ /* 0x000fe200078ec0ff */
[----:B------:R-:W-:Y:S01]  /*6a20*/  FMUL R13, R33, R17 ;  /* 0x00000011210d7220 */ /* 0x000fe20000400000 */
[----:B------:R-:W-:Y:S01]  /*6a30*/  SHF.L.U32 R37, R51, 0x10, RZ ;  /* 0x0000001033257819 */ /* 0x000fe200000006ff */
[C---:B------:R-:W-:Y:S01]  /*6a40*/  FMUL R14, R33.reuse, R18 ;  /* 0x00000012210e7220 */ /* 0x040fe20000400000 */
        /* <DEDUP_REMOVED lines=21> */
[----:B------:R-:W-:Y:S02]  /*6ba0*/  UIADD3 UR8, UP0, UPT, UR52, 0x680, URZ ;  /* 0x0000068034087890 */ /* 0x000fe4000ff1e0ff */
[----:B------:R-:W-:Y:S02]  /*6bb0*/  UIADD3 UR5, UPT, UPT, UR41, 0x20, URZ ;  /* 0x0000002029057890 */ /* 0x000fe4000fffe0ff */
[----:B------:R-:W-:Y:S02]  /*6bc0*/  UIADD3 UR4, UPT, UPT, UR48, 0x1200, URZ ;  /* 0x0000120030047890 */ /* 0x000fe4000fffe0ff */
[----:B------:R-:W-:Y:S01]  /*6bd0*/  UIADD3.X UR9, UPT, UPT, URZ, UR53, URZ, UP0, !UPT ;  /* 0x00000035ff097290 */ /* 0x000fe200087fe4ff */
[----:B------:R-:W-:Y:S01]  /*6be0*/  UMOV UR6, UR42 ;  /* 0x0000002a00067c82 */ /* 0x000fe20008000000 */
[----:B------:R-:W-:Y:S07]  /*6bf0*/  UMOV UR7, UR36 ;  /* 0x0000002400077c82 */ /* 0x000fee0008000000 */
[----:B------:R2:W-:Y:S01]  /*6c00*/  UTMASTG.3D [UR4], [UR8] ;  /* 0x00000004080073b5 */ /* 0x0005e20008010000 */
[----:B------:R0:W-:Y:S01]  /*6c10*/  UTMACMDFLUSH ;  /* 0x00000000000079b7 */ /* 0x0001e20000000000 */
[----:B--2---:R-:W-:Y:S04]  /*6c20*/  DEPBAR.LE SB0, 0x1 ;  /* 0x000080400000791a */ /* 0x004fe80000000000 */
.L_x_111:
[----:B------:R-:W-:Y:S05]  /*6c30*/  BSYNC.RECONVERGENT B0 ;  /* 0x0000000000007941 */ /* 0x000fea0003800200 */
.L_x_110:
[----:B------:R-:W-:Y:S01]  /*6c40*/  BAR.SYNC.DEFER_BLOCKING 0x1, 0x80 ;  /* 0x0042000000007b1d */ /* 0x000fe20000010000 */
[----:B------:R-:W-:Y:S04]  /*6c50*/  UIADD3 UR40, UPT, UPT, UR51, 0x1, URZ ;  /* 0x0000000133287890 */ /* 0x000fe8000fffe0ff */
[----:B------:R-:W-:Y:S04]  /*6c60*/  UISETP.NE.AND UP0, UPT, UR40, 0x4, UPT ;  /* 0x000000042800788c */ /* 0x000fe8000bf05270 */
[----:B------:R-:W-:Y:S01]  /*6c70*/  USEL UR40, UR40, URZ, UP0 ;  /* 0x000000ff28287287 */ /* 0x000fe20008000000 */
[----:B------:R2:W-:Y:S01]  /*6c80*/  @P6 SYNCS.ARRIVE.TRANS64.RED.A1T0 RZ, [R38+URZ], RZ ;  /* 0x000000ff26ff69a7 */ /* 0x0005e200081004ff */
[----:B------:R-:W-:Y:S01]  /*6c90*/  BSSY B1, `(.L_x_112) ;  /* 0x0000014000017945 */ /* 0x000fe20003800000 */
[----:B------:R-:W4:Y:S02]  /*6ca0*/  @P6 SYNCS.PHASECHK.TRANS64.TRYWAIT P0, [R83+URZ+0x70], R88 ;  /* 0x00007058530065a7 */ /* 0x000f2400080011ff */
[----:B----4-:R-:W-:Y:S01]  /*6cb0*/  @P6 SEL R81, RZ, 0x1, !P0 ;  /* 0x00000001ff516807 */ /* 0x010fe20004000000 */
[----:B--2---:R-:W-:Y:S06]  /*6cc0*/  @!P6 BRA `(.L_x_113) ;  /* 0x000000000040e947 */ /* 0x004fec0003800000 */
[----:B------:R-:W-:Y:S01]  /*6cd0*/  ISETP.NE.AND P1, PT, R82, RZ, PT ;  /* 0x000000ff5200720c */ /* 0x000fe20003f25270 */
[----:B------:R-:W-:Y:S01]  /*6ce0*/  BSSY B0, `(.L_x_114) ;  /* 0x0000009000007945 */ /* 0x000fe20003800000 */
[----:B------:R-:W-:Y:S11]  /*6cf0*/  ISETP.NE.AND P0, PT, R81, RZ, PT ;  /* 0x000000ff5100720c */ /* 0x000ff60003f05270 */
[----:B------:R-:W-:Y:S05]  /*6d00*/  @P1 IMAD R2, R39, 0x1000, R80 ;  /* 0x0000100027021824 */ /* 0x000fea00078e0250 */
[----:B------:R-:W-:Y:S05]  /*6d10*/  @P1 IADD3 R0, PT, PT, R2, UR48, RZ ;  /* 0x0000003002001c10 */ /* 0x000fea000fffe0ff */
[----:B------:R-:W-:Y:S01]  /*6d20*/  @P1 IMAD.IADD R0, R71, 0x1, R0 ;  /* 0x0000000147001824 */ /* 0x000fe200078e0200 */
[----:B------:R-:W-:Y:S06]  /*6d30*/  @P0 BRA `(.L_x_115) ;  /* 0x00000000000c0947 */ /* 0x000fec0003800000 */
[----:B------:R-:W-:Y:S04]  /*6d40*/  SHF.L.U32 R4, R70, 0x1f, RZ ;  /* 0x0000001f46047819 */ /* 0x000fe800000006ff */
[----:B------:R-:W2:Y:S02]  /*6d50*/  SYNCS.PHASECHK.TRANS64.TRYWAIT P0, [R83+URZ+0x70], R4 ;  /* 0x00007004530075a7 */ /* 0x000ea400080011ff */
[----:B--2---:R-:W-:Y:S05]  /*6d60*/  @!P0 BRA `(.L_x_116) ;  /* 0x0000001c00cc8947 */ /* 0x004fea0003800000 */
.L_x_115:
[----:B------:R-:W-:Y:S05]  /*6d70*/  BSYNC B0 ;  /* 0x0000000000007941 */ /* 0x000fea0003800000 */
.L_x_114:
[----:B------:R-:W-:Y:S02]  /*6d80*/  ISETP.NE.AND P0, PT, R82, RZ, PT ;  /* 0x000000ff5200720c */ /* 0x000fe40003f05270 */
[----:B------:R-:W-:Y:S11]  /*6d90*/  IADD3 R39, PT, PT, R39, 0x1, RZ ;  /* 0x0000000127277810 */ /* 0x000ff60007ffe0ff */
[----:B------:R-:W-:Y:S05]  /*6da0*/  @P0 WARPSYNC.ALL ;  /* 0x0000000000000948 */ /* 0x000fea0003800000 */
[----:B------:R4:W1:Y:S04]  /*6db0*/  @P0 LDSM.16.M88.4 R40, [R2+UR48+0x200] ;  /* 0x000200300228083b */ /* 0x0008680008000200 */
[----:B------:R4:W1:Y:S02]  /*6dc0*/  @P0 LDSM.16.M88.4 R48, [R0+0x200] ;  /* 0x000200000030083b */ /* 0x0008640000000200 */
.L_x_113:
[----:B------:R-:W-:Y:S05]  /*6dd0*/  BSYNC B1 ;  /* 0x0000000000017941 */ /* 0x000fea0003800000 */
.L_x_112:
[----:B----4-:R-:W-:Y:S05]  /*6de0*/  VIADD R0, R34, 0x40 ;  /* 0x0000004022007836 */ /* 0x010fea0000000000 */
[----:B------:R-:W-:Y:S04]  /*6df0*/  SHF.R.U32.HI R0, RZ, 0x15, R0 ;  /* 0x00000015ff007819 */ /* 0x000fe80000011600 */
[----:B------:R-:W-:Y:S11]  /*6e00*/  LOP3.LUT P0, RZ, R0, 0x3, R65, 0x48, !PT ;  /* 0x0000000300ff7812 */ /* 0x000ff60007804841 */
[----:B------:R-:W-:Y:S02]  /*6e10*/  @!UPT UIADD3 URZ, UPT, UPT, URZ, URZ, URZ ;  /* 0x000000fffffff290 */ /* 0x000fe4000fffe0ff */
        /* <DEDUP_REMOVED lines=8> */
[----:B------:R-:W3:Y:S01]  /*6ea0*/  LDCU.64 UR4, c[0x4][0x10] ;  /* 0x01000200ff0477ac */ /* 0x000ee20008000a00 */
[----:B----4-:R-:W-:Y:S01]  /*6eb0*/  MOV R5, UR9 ;  /* 0x0000000900057c02 */ /* 0x010fe20008000f00 */
[----:B--2---:R-:W-:Y:S01]  /*6ec0*/  IMAD.U32 R4, RZ, RZ, UR8 ;  /* 0x00000008ff047e24 */ /* 0x004fe2000f8e00ff */
[----:B-----5:R-:W-:Y:S01]  /*6ed0*/  MOV R7, UR7 ;  /* 0x0000000700077c02 */ /* 0x020fe20008000f00 */
[----:B------:R-:W-:Y:S01]  /*6ee0*/  IMAD.U32 R6, RZ, RZ, UR6 ;  /* 0x00000006ff067e24 */ /* 0x000fe2000f8e00ff */
[----:B---3--:R-:W-:Y:S01]  /*6ef0*/  MOV R11, UR5 ;  /* 0x00000005000b7c02 */ /* 0x008fe20008000f00 */
[----:B------:R-:W-:Y:S02]  /*6f00*/  IMAD.U32 R10, RZ, RZ, UR4 ;  /* 0x00000004ff0a7e24 */ /* 0x000fe4000f8e00ff */
[----:B------:R-:W-:Y:S07]  /*6f10*/  LEPC R20, `(.L_x_117) ;  /* 0x000000001014794e */ /* 0x000fee0000000000 */
[----:B-1----:R-:W-:Y:S05]  /*6f20*/  CALL.ABS.NOINC R2 ;  /* 0x0000000002007343 */ /* 0x002fea0003c00000 */
.L_x_117:
        /* <DEDUP_REMOVED lines=10> */
[----:B--2---:R-:W1:Y:S01]  /*6fd0*/  LDTM.16dp256bit.x4 R4, tmem[UR4+0x40] ;  /* 0x00004004000479ee */ /* 0x004e620008120000 */
[----:B------:R-:W-:Y:S02]  /*6fe0*/  MOV R83, UR37 ;  /* 0x0000002500537c02 */ /* 0x000fe40008000f00 */
[----:B------:R-:W-:Y:S05]  /*6ff0*/  LEA R88, R39, UR48, 0x3 ;  /* 0x0000003027587c11 */ /* 0x000fea000f8e18ff */
[----:B------:R-:W-:Y:S04]  /*7000*/  @P6 LEA R38, R38, UR48, 0x3 ;  /* 0x0000003026266c11 */ /* 0x000fe8000f8e18ff */
[----:B------:R-:W-:Y:S04]  /*7010*/  @P6 IADD3 R38, PT, PT, R38, 0x90, RZ ;  /* 0x0000009026266810 */ /* 0x000fe80007ffe0ff */
[----:B------:R-:W-:Y:S02]  /*7020*/  @P6 PRMT R38, R83, 0x654, R38 ;  /* 0x0000065453266816 */ /* 0x000fe40000000026 */
[----:B------:R-:W-:Y:S01]  /*7030*/  @P6 SHF.L.U32 R83, R70, 0x1f, RZ ;  /* 0x0000001f46536819 */ /* 0x000fe200000006ff */
        /* <DEDUP_REMOVED lines=71> */
.L_x_119:
[----:B------:R-:W-:Y:S05]  /*74b0*/  BSYNC.RECONVERGENT B0 ;  /* 0x0000000000007941 */ /* 0x000fea0003800200 */
.L_x_118:
        /* <DEDUP_REMOVED lines=19> */
.L_x_123:
[----:B------:R-:W-:Y:S05]  /*75f0*/  BSYNC B0 ;  /* 0x0000000000007941 */ /* 0x000fea0003800000 */
.L_x_122:
[----:B------:R-:W-:Y:S11]  /*7600*/  ISETP.NE.AND P0, PT, R82, RZ, PT ;  /* 0x000000ff5200720c */ /* 0x000ff60003f05270 */
[----:B------:R-:W-:Y:S02]  /*7610*/  @!UPT UIADD3 URZ, UPT, UPT, URZ, URZ, URZ ;  /* 0x000000fffffff290 */ /* 0x000fe4000fffe0ff */
[----:B------:R-:W-:Y:S05]  /*7620*/  @P0 WARPSYNC.ALL ;  /* 0x0000000000000948 */ /* 0x000fea0003800000 */
[----:B------:R4:W1:Y:S04]  /*7630*/  @P0 LDSM.16.M88.4 R40, [R39+UR48+0x200] ;  /* 0x000200302728083b */ /* 0x0008680008000200 */
[----:B------:R4:W1:Y:S02]  /*7640*/  @P0 LDSM.16.M88.4 R48, [R0+0x200] ;  /* 0x000200000030083b */ /* 0x0008640000000200 */
.L_x_121:
[----:B------:R-:W-:Y:S05]  /*7650*/  BSYNC B1 ;  /* 0x0000000000017941 */ /* 0x000fea0003800000 */
.L_x_120:
[----:B----4-:R-:W-:Y:S05]  /*7660*/  VIADD R0, R34, 0x60 ;  /* 0x0000006022007836 */ /* 0x010fea0000000000 */
[----:B------:R-:W-:Y:S04]  /*7670*/  SHF.R.U32.HI R0, RZ, 0x15, R0 ;  /* 0x00000015ff007819 */ /* 0x000fe80000011600 */
[----:B------:R-:W-:Y:S11]  /*7680*/  LOP3.LUT P0, RZ, R0, 0x3, R65, 0x48, !PT ;  /* 0x0000000300ff7812 */ /* 0x000ff60007804841 */
[----:B------:R-:W-:Y:S02]  /*7690*/  @!UPT UIADD3 URZ, UPT, UPT, URZ, URZ, URZ ;  /* 0x000000fffffff290 */ /* 0x000fe4000fffe0ff */
[----:B------:R-:W-:Y:S05]  /*76a0*/  @!P0 BRA `(.L_x_125) ;  /* 0x0000000000408947 */ /* 0x000fea0003800000 */
[----:B------:R-:W4:Y:S01]  /*76b0*/  LDCU.64 UR8, c[0x4][0x70] ;  /* 0x01000e00ff0877ac */ /* 0x000f220008000a00 */
[----:B--2---:R-:W-:Y:S01]  /*76c0*/  MOV R3, 0x0 ;  /* 0x0000000000037802 */ /* 0x004fe20000000f00 */
[----:B------:R-:W-:Y:S02]  /*76d0*/  HFMA2 R12, -RZ, RZ, 0, 5.9604644775390625e-08 ;  /* 0x00000001ff0c7431 */ /* 0x000fe400000001ff */
[----:B------:R-:W-:Y:S02]  /*76e0*/  IMAD.MOV.U32 R8, RZ, RZ, 0x192 ;  /* 0x00000192ff087424 */ /* 0x000fe400078e00ff */
[----:B------:R-:W-:Y:S01]  /*76f0*/  IMAD.MOV.U32 R13, RZ, RZ, RZ ;  /* 0x000000ffff0d7224 */ /* 0x000fe200078e00ff */
[----:B------:R-:W2:Y:S01]  /*7700*/  LDCU.64 UR6, c[0x4][0x78] ;  /* 0x01000f00ff0677ac */ /* 0x000ea20008000a00 */
[----:B------:R-:W1:Y:S01]  /*7710*/  LDC.64 R2, c[0x4][R3] ;  /* 0x0100000003027b82 */ /* 0x000e620000000a00 */
[----:B------:R-:W5:Y:S01]  /*7720*/  LDCU.64 UR4, c[0x4][0x10] ;  /* 0x01000200ff0477ac */ /* 0x000f620008000a00 */
[----:B----4-:R-:W-:Y:S01]  /*7730*/  MOV R5, UR9 ;  /* 0x0000000900057c02 */ /* 0x010fe20008000f00 */
[----:B------:R-:W-:Y:S01]  /*7740*/  IMAD.U32 R4, RZ, RZ, UR8 ;  /* 0x00000008ff047e24 */ /* 0x000fe2000f8e00ff */
[----:B--2---:R-:W-:Y:S01]  /*7750*/  MOV R7, UR7 ;  /* 0x0000000700077c02 */ /* 0x004fe20008000f00 */
[----:B------:R-:W-:Y:S01]  /*7760*/  IMAD.U32 R6, RZ, RZ, UR6 ;  /* 0x00000006ff067e24 */ /* 0x000fe2000f8e00ff */
[----:B-----5:R-:W-:Y:S01]  /*7770*/  MOV R11, UR5 ;  /* 0x00000005000b7c02 */ /* 0x020fe20008000f00 */
[----:B------:R-:W-:Y:S02]  /*7780*/  IMAD.U32 R10, RZ, RZ, UR4 ;  /* 0x00000004ff0a7e24 */ /* 0x000fe4000f8e00ff */
[----:B------:R-:W-:Y:S07]  /*7790*/  LEPC R20, `(.L_x_125) ;  /* 0x000000001014794e */ /* 0x000fee0000000000 */
[----:B-1-3--:R-:W-:Y:S05]  /*77a0*/  CALL.ABS.NOINC R2 ;  /* 0x0000000002007343 */ /* 0x00afea0003c00000 */
.L_x_125:
[----:B------:R-:W-:Y:S01]  /*77b0*/  ISETP.NE.AND P0, PT, R72, RZ, PT ;  /* 0x000000ff4800720c */ /* 0x000fe20003f05270 */
[----:B------:R-:W-:Y:S05]  /*77c0*/  WARPSYNC.ALL ;  /* 0x0000000000007948 */ /* 0x000fea0003800000 */
[----:B------:R-:W-:Y:S01]  /*77d0*/  R2UR UR4, R34 ;  /* 0x00000000220472ca */ /* 0x000fe200000e0000 */
[----:B------:R-:W-:Y:S01]  /*77e0*/  BSSY.RECONVERGENT B0, `(.L_x_126) ;  /* 0x0000052000007945 */ /* 0x000fe20003800200 */
[----:B------:R-:W-:Y:S02]  /*77f0*/  R2UR UR5, R79 ;  /* 0x000000004f0572ca */ /* 0x000fe400000e0000 */
[C---:B-1----:R-:W-:Y:S02]  /*7800*/  SHF.L.U32 R20, R40.reuse, 0x10, RZ ;  /* 0x0000001028147819 */ /* 0x042fe400000006ff */
[----:B------:R-:W-:Y:S02]  /*7810*/  LOP3.LUT R36, R40, 0xffff0000, RZ, 0xc0, !PT ;  /* 0xffff000028247812 */ /* 0x000fe400078ec0ff */
[C---:B------:R-:W-:Y:S02]  /*7820*/  SHF.L.U32 R21, R41.reuse, 0x10, RZ ;  /* 0x0000001029157819 */ /* 0x040fe400000006ff */
[----:B------:R-:W-:Y:S02]  /*7830*/  LOP3.LUT R38, R41, 0xffff0000, RZ, 0xc0, !PT ;  /* 0xffff000029267812 */ /* 0x000fe400078ec0ff */
[C---:B------:R-:W-:Y:S01]  /*7840*/  SHF.L.U32 R37, R42.reuse, 0x10, RZ ;  /* 0x000000102a257819 */ /* 0x040fe200000006ff */
[----:B------:R-:W1:Y:S01]  /*7850*/  LDTM.16dp256bit.x4 R4, tmem[UR4+0x60] ;  /* 0x00006004000479ee */ /* 0x000e620008120000 */
[----:B------:R-:W-:Y:S01]  /*7860*/  LOP3.LUT R40, R42, 0xffff0000, RZ, 0xc0, !PT ;  /* 0xffff00002a287812 */ /* 0x000fe200078ec0ff */
[----:B------:R-:W-:Y:S01]  /*7870*/  NOP ;  /* 0x0000000000007918 */ /* 0x000fe20000000000 */
[C---:B------:R-:W-:Y:S01]  /*7880*/  SHF.L.U32 R39, R43.reuse, 0x10, RZ ;  /* 0x000000102b277819 */ /* 0x040fe200000006ff */
[----:B------:R-:W-:Y:S01]  /*7890*/  UIADD3 UR5, UPT, UPT, UR5, 0x100, URZ ;  /* 0x0000010005057890 */ /* 0x000fe2000fffe0ff */
[----:B------:R-:W-:Y:S02]  /*78a0*/  LOP3.LUT R41, R43, 0xffff0000, RZ, 0xc0, !PT ;  /* 0xffff00002b297812 */ /* 0x000fe400078ec0ff */
[C---:B------:R-:W-:Y:S01]  /*78b0*/  SHF.L.U32 R42, R48.reuse, 0x10, RZ ;  /* 0x00000010302a7819 */ /* 0x040fe200000006ff */
[----:B------:R-:W-:Y:S01]  /*78c0*/  UPRMT UR5, UR37, 0x654, UR5 ;  /* 0x0000065425057896 */ /* 0x000fe20008000005 */
[----:B------:R-:W-:Y:S02]  /*78d0*/  LOP3.LUT R43, R48, 0xffff0000, RZ, 0xc0, !PT ;  /* 0xffff0000302b7812 */ /* 0x000fe400078ec0ff */
[C---:B------:R-:W-:Y:S02]  /*78e0*/  SHF.L.U32 R44, R49.reuse, 0x10, RZ ;  /* 0x00000010312c7819 */ /* 0x040fe400000006ff */
[----:B------:R-:W-:Y:S02]  /*78f0*/  LOP3.LUT R46, R49, 0xffff0000, RZ, 0xc0, !PT ;  /* 0xffff0000312e7812 */ /* 0x000fe400078ec0ff */
[C---:B------:R-:W-:Y:S02]  /*7900*/  SHF.L.U32 R45, R50.reuse, 0x10, RZ ;  /* 0x00000010322d7819 */ /* 0x040fe400000006ff */
[----:B-1----:R-:W-:Y:S01]  /*7910*/  SYNCS.ARRIVE.TRANS64.RED.A1T0 RZ, [UR5], RZ ;  /* 0x000000ffffff79a7 */ /* 0x002fe20008100405 */
[----:B------:R-:W-:Y:S02]  /*7920*/  LOP3.LUT R48, R50, 0xffff0000, RZ, 0xc0, !PT ;  /* 0xffff000032307812 */ /* 0x000fe400078ec0ff */
[C---:B------:R-:W-:Y:S02]  /*7930*/  SHF.L.U32 R47, R51.reuse, 0x10, RZ ;  /* 0x00000010332f7819 */ /* 0x040fe400000006ff */
[----:B------:R-:W-:Y:S01]  /*7940*/  LOP3.LUT R50, R51, 0xffff0000, RZ, 0xc0, !PT ;  /* 0xffff000033327812 */ /* 0x000fe200078ec0ff */
[C---:B------:R-:W-:Y:S01]  /*7950*/  FMUL R4, R33.reuse, R4 ;  /* 0x0000000421047220 */ /* 0x040fe20000400000 */
[C---:B------:R-:W-:Y:S01]  /*7960*/  FMUL R5, R33.reuse, R5 ;  /* 0x0000000521057220 */ /* 0x040fe20000400000 */
[C---:B------:R-:W-:Y:S01]  /*7970*/  FMUL R6, R33.reuse, R6 ;  /* 0x0000000621067220 */ /* 0x040fe20000400000 */
[----:B------:R-:W-:Y:S01]  /*7980*/  FMUL R7, R33, R7 ;  /* 0x0000000721077220 */ /* 0x000fe20000400000 */
[C---:B------:R-:W-:Y:S01]  /*7990*/  FFMA R4, R35.reuse, R20, R4 ;  /* 0x0000001423047223 */ /* 0x040fe20000000004 */
[C---:B------:R-:W-:Y:S01]  /*79a0*/  FFMA R5, R35.reuse, R36, R5 ;  /* 0x0000002423057223 */ /* 0x040fe20000000005 */
[C---:B------:R-:W-:Y:S01]  /*79b0*/  FFMA R6, R35.reuse, R21, R6 ;  /* 0x0000001523067223 */ /* 0x040fe20000000006 */
[----:B------:R-:W-:Y:S01]  /*79c0*/  FFMA R7, R35, R38, R7 ;  /* 0x0000002623077223 */ /* 0x000fe20000000007 */
[C---:B------:R-:W-:Y:S01]  /*79d0*/  FMUL R8, R33.reuse, R8 ;  /* 0x0000000821087220 */ /* 0x040fe20000400000 */
[----:B------:R-:W-:Y:S01]  /*79e0*/  FMUL R9, R33, R9 ;  /* 0x0000000921097220 */ /* 0x000fe20000400000 */
[----:B---3--:R-:W-:Y:S01]  /*79f0*/  F2FP.BF16.F32.PACK_AB R80, R5, R4 ;  /* 0x000000040550723e */ /* 0x008fe200000010ff */
[----:B------:R-:W-:Y:S01]  /*7a00*/  FMUL R0, R33, R10 ;  /* 0x0000000a21007220 */ /* 0x000fe20000400000 */
[----:B------:R-:W-:Y:S01]  /*7a10*/  F2FP.BF16.F32.PACK_AB R81, R7, R6 ;  /* 0x000000060751723e */ /* 0x000fe200000010ff */
[C---:B------:R-:W-:Y:S01]  /*7a20*/  FFMA R8, R35.reuse, R37, R8 ;  /* 0x0000002523087223 */ /* 0x040fe20000000008 */
[----:B------:R-:W-:Y:S01]  /*7a30*/  FFMA R9, R35, R40, R9 ;  /* 0x0000002823097223 */ /* 0x000fe20000000009 */
[C---:B------:R-:W-:Y:S01]  /*7a40*/  FMUL R2, R33.reuse, R11 ;  /* 0x0000000b21027220 */ /* 0x040fe20000400000 */
[C---:B--2---:R-:W-:Y:S01]  /*7a50*/  FMUL R3, R33.reuse, R12 ;  /* 0x0000000c21037220 */ /* 0x044fe20000400000 */
[----:B------:R-:W-:Y:S01]  /*7a60*/  FMUL R10, R33, R13 ;  /* 0x0000000d210a7220 */ /* 0x000fe20000400000 */
[----:B------:R-:W-:Y:S01]  /*7a70*/  FFMA R0, R35, R39, R0 ;  /* 0x0000002723007223 */ /* 0x000fe20000000000 */
        /* <DEDUP_REMOVED lines=40> */
.L_x_127:
[----:B------:R-:W-:Y:S05]  /*7d00*/  BSYNC.RECONVERGENT B0 ;  /* 0x0000000000007941 */ /* 0x000fea0003800200 */
.L_x_126:
[----:B------:R-:W-:Y:S01]  /*7d10*/  BAR.SYNC.DEFER_BLOCKING 0x1, 0x80 ;  /* 0x0042000000007b1d */ /* 0x000fe20000010000 */
[----:B------:R-:W-:Y:S01]  /*7d20*/  UISETP.NE.AND UP0, UPT, UR49, -0x4, UPT ;  /* 0xfffffffc3100788c */ /* 0x000fe2000bf05270 */
[----:B------:R-:W-:Y:S08]  /*7d30*/  IADD3 R0, PT, PT, R30, 0x1, RZ ;  /* 0x000000011e007810 */ /* 0x000ff00007ffe0ff */
[----:B------:R-:W-:Y:S05]  /*7d40*/  BRA.U !UP0, `(.L_x_128) ;  /* 0x0000000108287547 */ /* 0x000fea000b800000 */
[----:B------:R-:W-:Y:S01]  /*7d50*/  ISETP.NE.AND P0, PT, R76, RZ, PT ;  /* 0x000000ff4c00720c */ /* 0x000fe20003f05270 */
[----:B------:R-:W-:Y:S01]  /*7d60*/  IMAD.U32 R3, RZ, RZ, UR51 ;  /* 0x00000033ff037e24 */ /* 0x000fe2000f8e00ff */
[----:B------:R-:W-:Y:S01]  /*7d70*/  UIADD3 UR51, UPT, UPT, UR51, 0x1, URZ ;  /* 0x0000000133337890 */ /* 0x000fe2000fffe0ff */
[----:B------:R-:W-:Y:S03]  /*7d80*/  IMAD.U32 R2, RZ, RZ, UR37 ;  /* 0x00000025ff027e24 */ /* 0x000fe6000f8e00ff */
[----:B------:R-:W-:Y:S04]  /*7d90*/  UISETP.NE.AND UP0, UPT, UR51, 0x4, UPT ;  /* 0x000000043300788c */ /* 0x000fe8000bf05270 */
[----:B------:R-:W-:Y:S03]  /*7da0*/  USEL UR51, UR51, URZ, UP0 ;  /* 0x000000ff33337287 */ /* 0x000fe60008000000 */
[----:B------:R-:W-:Y:S05]  /*7db0*/  @P0 LEA R3, R3, UR48, 0x3 ;  /* 0x0000003003030c11 */ /* 0x000fea000f8e18ff */
[----:B------:R-:W-:Y:S05]  /*7dc0*/  @P0 VIADD R3, R3, 0x90 ;  /* 0x0000009003030836 */ /* 0x000fea0000000000 */
[----:B------:R-:W-:Y:S04]  /*7dd0*/  @P0 PRMT R2, R2, 0x654, R3 ;  /* 0x0000065402020816 */ /* 0x000fe80000000003 */
[----:B------:R2:W-:Y:S03]  /*7de0*/  @P0 SYNCS.ARRIVE.TRANS64.RED.A1T0 RZ, [R2+URZ], RZ ;  /* 0x000000ff02ff09a7 */ /* 0x0005e600081004ff */
.L_x_128:
[----:B------:R-:W-:Y:S01]  /*7df0*/  ISETP.NE.AND P2, PT, R73, RZ, PT ;  /* 0x000000ff4900720c */ /* 0x000fe20003f45270 */
[----:B------:R-:W-:Y:S01]  /*7e00*/  UIADD3 UR49, UPT, UPT, UR49, 0x4, URZ ;  /* 0x0000000431317890 */ /* 0x000fe2000fffe0ff */
[----:B------:R-:W-:Y:S01]  /*7e10*/  ISETP.NE.AND P0, PT, R75, 0x2, PT ;  /* 0x000000024b00780c */ /* 0x000fe20003f05270 */
[----:B------:R-:W-:Y:S01]  /*7e20*/  IMAD.IADD R20, R29, 0x1, R58 ;  /* 0x000000011d147824 */ /* 0x000fe200078e023a */
[----:B------:R-:W-:Y:S01]  /*7e30*/  ISETP.NE.AND P1, PT, R0, 0x4, PT ;  /* 0x000000040000780c */ /* 0x000fe20003f25270 */
[----:B------:R-:W-:Y:S01]  /*7e40*/  IMAD.IADD R21, R31, 0x1, R60 ;  /* 0x000000011f157824 */ /* 0x000fe200078e023c */
[----:B------:R-:W-:Y:S02]  /*7e50*/  SEL R3, RZ, 0x1, P0 ;  /* 0x00000001ff037807 */ /* 0x000fe40000000000 */
[----:B--2---:R-:W-:Y:S02]  /*7e60*/  SEL R2, RZ, 0x1, P1 ;  /* 0x00000001ff027807 */ /* 0x004fe40000800000 */
[----:B------:R-:W-:Y:S02]  /*7e70*/  LOP3.LUT R68, R68, R3, RZ, 0x3c, !PT ;  /* 0x0000000344447212 */ /* 0x000fe400078e3cff */
[----:B------:R-:W-:Y:S02]  /*7e80*/  LOP3.LUT R69, R69, R2, RZ, 0x3c, !PT ;  /* 0x0000000245457212 */ /* 0x000fe400078e3cff */
[----:B------:R-:W-:Y:S02]  /*7e90*/  @P2 R2UR UR36, R67 ;  /* 0x00000000432422ca */ /* 0x000fe400000e0000 */
[----:B------:R-:W-:Y:S02]  /*7ea0*/  SEL R75, R75, RZ, P0 ;  /* 0x000000ff4b4b7207 */ /* 0x000fe40000000000 */
[----:B------:R-:W-:Y:S01]  /*7eb0*/  SEL R30, R0, RZ, P1 ;  /* 0x000000ff001e7207 */ /* 0x000fe20000800000 */
[----:B------:R-:W-:Y:S10]  /*7ec0*/  @P2 BRA `(.L_x_129) ;  /* 0xffffffd000182947 */ /* 0x000ff4000383ffff */
[----:B------:R-:W-:-:S09]  /*7ed0*/  UISETP.NE.AND UP0, UPT, UR50, URZ, UPT ;  /* 0x000000ff3200728c */ /* 0x000fd2000bf05270 */
[----:B------:R-:W-:Y:S05]  /*7ee0*/  BRA.U !UP0, `(.L_x_130) ;  /* 0x0000000108487547 */ /* 0x000fea000b800000 */
[----:B------:R-:W2:Y:S02]  /*7ef0*/  LDCU.64 UR4, c[0x0][0x890] ;  /* 0x00011200ff0477ac */ /* 0x000ea40008000a00 */
[----:B--2---:R-:W-:-:S04]  /*7f00*/  UISETP.NE.U32.AND UP0, UPT, UR4, URZ, UPT ;  /* 0x000000ff0400728c */ /* 0x004fc8000bf05070 */
[----:B------:R-:W-:-:S09]  /*7f10*/  UISETP.NE.AND.EX UP0, UPT, UR5, URZ, UPT, UP0 ;  /* 0x000000ff0500728c */ /* 0x000fd2000bf05300 */
[----:B------:R-:W-:Y:S05]  /*7f20*/  BRA.U UP0, `(.L_x_131) ;  /* 0x00000001000c7547 */ /* 0x000fea000b800000 */
[----:B------:R-:W-:-:S13]  /*7f30*/  FSETP.NEU.AND P0, PT, R35, RZ, PT ;  /* 0x000000ff2300720b */ /* 0x000fda0003f0d000 */
[----:B------:R-:W-:Y:S05]  /*7f40*/  @!P0 EXIT ;  /* 0x000000000000894d */ /* 0x000fea0003800000 */
[----:B------:R-:W-:Y:S05]  /*7f50*/  BRA `(.L_x_130) ;  /* 0x00000000002c7947 */ /* 0x000fea0003800000 */
.L_x_131:
[----:B------:R-:W-:Y:S01]  /*7f60*/  ISETP.NE.AND P0, PT, R74, RZ, PT ;  /* 0x000000ff4a00720c */ /* 0x000fe20003f05270 */
[----:B------:R-:W-:-:S12]  /*7f70*/  BSSY.RECONVERGENT B0, `(.L_x_130) ;  /* 0x0000009000007945 */ /* 0x000fd80003800200 */
[----:B------:R-:W-:Y:S05]  /*7f80*/  @P0 BRA `(.L_x_132) ;  /* 0x0000000000140947 */ /* 0x000fea0003800000 */
[----:B------:R-:W2:Y:S02]  /*7f90*/  LDCU.64 UR4, c[0x0][0x888] ;  /* 0x00011100ff0477ac */ /* 0x000ea40008000a00 */
[----:B--2---:R-:W-:-:S04]  /*7fa0*/  ISETP.NE.U32.AND P0, PT, RZ, UR4, PT ;  /* 0x00000004ff007c0c */ /* 0x004fc8000bf05070 */
[----:B------:R-:W-:-:S13]  /*7fb0*/  ISETP.NE.AND.EX P0, PT, RZ, UR5, PT, P0 ;  /* 0x00000005ff007c0c */ /* 0x000fda000bf05300 */
[----:B------:R-:W-:Y:S05]  /*7fc0*/  @!P0 EXIT ;  /* 0x000000000000894d */ /* 0x000fea0003800000 */
[----:B------:R-:W-:Y:S05]  /*7fd0*/  BRA `(.L_x_133) ;  /* 0x0000000000087947 */ /* 0x000fea0003800000 */
.L_x_132:
[----:B------:R-:W-:-:S13]  /*7fe0*/  FSETP.NEU.AND P0, PT, R35, RZ, PT ;  /* 0x000000ff2300720b */ /* 0x000fda0003f0d000 */
[----:B------:R-:W-:Y:S05]  /*7ff0*/  @!P0 EXIT ;  /* 0x000000000000894d */ /* 0x000fea0003800000 */
.L_x_133:
[----:B------:R-:W-:Y:S05]  /*8000*/  BSYNC.RECONVERGENT B0 ;  /* 0x0000000000007941 */ /* 0x000fea0003800200 */
.L_x_130:
[----:B------:R-:W-:Y:S01]  /*8010*/  ULEA UR4, UR51, UR48, 0x3 ;  /* 0x0000003033047291 */ /* 0x000fe2000f8e18ff */
[----:B------:R-:W-:-:S04]  /*8020*/  DEPBAR.LE SB0, 0x0 ;  /* 0x000080000000791a */ /* 0x000fc80000000000 */
[----:B------:R-:W-:-:S04]  /*8030*/  UIADD3 UR4, UPT, UPT, UR4, 0x90, URZ ;  /* 0x0000009004047890 */ /* 0x000fc8000fffe0ff */
[----:B------:R-:W-:-:S09]  /*8040*/  UPRMT UR4, UR37, 0x654, UR4 ;  /* 0x0000065425047896 */ /* 0x000fd20008000004 */
[----:B------:R-:W-:Y:S01]  /*8050*/  SYNCS.ARRIVE.TRANS64.RED.A1T0 RZ, [UR4], RZ ;  /* 0x000000ffffff79a7 */ /* 0x000fe20008100404 */
[----:B------:R-:W-:Y:S05]  /*8060*/  EXIT ;  /* 0x000000000000794d */ /* 0x000fea0003800000 */
.L_x_19:
[----:B--2---:R2:W1:Y:S02]  /*8070*/  SYNCS.PHASECHK.TRANS64.TRYWAIT P0, [R3+URZ+0x130], R2 ;  /* 0x00013002030075a7 */ /* 0x00446400080011ff */
[----:B-1----:R-:W-:Y:S05]  /*8080*/  @!P0 NANOSLEEP.SYNCS 0x989680 ;  /* 0x009896800000895d */ /* 0x002fea0003900000 */
[----:B------:R-:W1:Y:S02]  /*8090*/  @!P0 SYNCS.PHASECHK.TRANS64 P0, [R3+URZ+0x130], R2 ;  /* 0x00013002030085a7 */ /* 0x000e6400080010ff */
[----:B-1----:R-:W-:Y:S05]  /*80a0*/  @!P0 BRA `(.L_x_19) ;  /* 0xfffffffc00f08947 */ /* 0x002fea000383ffff */
[----:B------:R-:W-:Y:S05]  /*80b0*/  BRA `(.L_x_134) ;  /* 0xffffff9400647947 */ /* 0x000fea000383ffff */
.L_x_22:
[----:B-1----:R-:W-:-:S07]  /*80c0*/  MOV R2, UR33 ;  /* 0x0000002100027c02 */ /* 0x002fce0008000f00 */
.L_x_135:
[----:B-1----:R1:W2:Y:S02]  /*80d0*/  SYNCS.PHASECHK.TRANS64.TRYWAIT P0, [R2+URZ+0x38], R5 ;  /* 0x00003805020075a7 */ /* 0x0022a400080011ff */
[----:B--2---:R-:W-:Y:S05]  /*80e0*/  @!P0 NANOSLEEP.SYNCS 0x989680 ;  /* 0x009896800000895d */ /* 0x004fea0003900000 */
[----:B------:R-:W2:Y:S02]  /*80f0*/  @!P0 SYNCS.PHASECHK.TRANS64 P0, [R2+URZ+0x38], R5 ;  /* 0x00003805020085a7 */ /* 0x000ea400080010ff */
[----:B--2---:R-:W-:Y:S05]  /*8100*/  @!P0 BRA `(.L_x_135) ;  /* 0xfffffffc00f08947 */ /* 0x004fea000383ffff */
[----:B------:R-:W-:Y:S05]  /*8110*/  BRA `(.L_x_21) ;  /* 0xffffff9400b47947 */ /* 0x000fea000383ffff */
.L_x_28:
[----:B-1----:R-:W-:-:S07]  /*8120*/  MOV R2, UR17 ;  /* 0x0000001100027c02 */ /* 0x002fce0008000f00 */
.L_x_136:
[----:B-1----:R1:W2:Y:S02]  /*8130*/  SYNCS.PHASECHK.TRANS64.TRYWAIT P0, [R2+URZ+0x38], R5 ;  /* 0x00003805020075a7 */ /* 0x0022a400080011ff */
[----:B--2---:R-:W-:Y:S05]  /*8140*/  @!P0 NANOSLEEP.SYNCS 0x989680 ;  /* 0x009896800000895d */ /* 0x004fea0003900000 */
[----:B------:R-:W2:Y:S02]  /*8150*/  @!P0 SYNCS.PHASECHK.TRANS64 P0, [R2+URZ+0x38], R5 ;  /* 0x00003805020085a7 */ /* 0x000ea400080010ff */
[----:B--2---:R-:W-:Y:S05]  /*8160*/  @!P0 BRA `(.L_x_136) ;  /* 0xfffffffc00f08947 */ /* 0x004fea000383ffff */
[----:B------:R-:W-:Y:S05]  /*8170*/  BRA `(.L_x_27) ;  /* 0xffffff98005c7947 */ /* 0x000fea000383ffff */
.L_x_32:
[----:B-1----:R1:W2:Y:S02]  /*8180*/  SYNCS.PHASECHK.TRANS64.TRYWAIT P0, [R2+URZ+0xc0], R3 ;  /* 0x0000c003020075a7 */ /* 0x0022a400080011ff */
[----:B--2---:R-:W-:Y:S05]  /*8190*/  @!P0 NANOSLEEP.SYNCS 0x989680 ;  /* 0x009896800000895d */ /* 0x004fea0003900000 */
[----:B------:R-:W2:Y:S02]  /*81a0*/  @!P0 SYNCS.PHASECHK.TRANS64 P0, [R2+URZ+0xc0], R3 ;  /* 0x0000c003020085a7 */ /* 0x000ea400080010ff */
[----:B--2---:R-:W-:Y:S05]  /*81b0*/  @!P0 BRA `(.L_x_32) ;  /* 0xfffffffc00f08947 */ /* 0x004fea000383ffff */
[----:B------:R-:W-:Y:S05]  /*81c0*/  BRA `(.L_x_137) ;  /* 0xffffff9800ec7947 */ /* 0x000fea000383ffff */
.L_x_36:
[----:B----4-:R-:W-:-:S07]  /*81d0*/  MOV R0, UR5 ;  /* 0x0000000500007c02 */ /* 0x010fce0008000f00 */
.L_x_138:
[----:B-1----:R1:W2:Y:S02]  /*81e0*/  SYNCS.PHASECHK.TRANS64.TRYWAIT P0, [R0+URZ], R3 ;  /* 0x00000003000075a7 */ /* 0x0022a400080011ff */
[----:B--2---:R-:W-:Y:S05]  /*81f0*/  @!P0 NANOSLEEP.SYNCS 0x989680 ;  /* 0x009896800000895d */ /* 0x004fea0003900000 */
[----:B------:R-:W2:Y:S02]  /*8200*/  @!P0 SYNCS.PHASECHK.TRANS64 P0, [R0+URZ], R3 ;  /* 0x00000003000085a7 */ /* 0x000ea400080010ff */
[----:B--2---:R-:W-:Y:S05]  /*8210*/  @!P0 BRA `(.L_x_138) ;  /* 0xfffffffc00f08947 */ /* 0x004fea000383ffff */
[----:B------:R-:W-:Y:S05]  /*8220*/  BRA `(.L_x_139) ;  /* 0xffffffa0005c7947 */ /* 0x000fea000383ffff */
.L_x_37:
[----:B----4-:R-:W-:-:S07]  /*8230*/  MOV R0, UR5 ;  /* 0x0000000500007c02 */ /* 0x010fce0008000f00 */
.L_x_140:
[----:B-1----:R1:W2:Y:S02]  /*8240*/  SYNCS.PHASECHK.TRANS64.TRYWAIT P0, [R0+URZ], R3 ;  /* 0x00000003000075a7 */ /* 0x0022a400080011ff */
[----:B--2---:R-:W-:Y:S05]  /*8250*/  @!P0 NANOSLEEP.SYNCS 0x989680 ;  /* 0x009896800000895d */ /* 0x004fea0003900000 */
[----:B------:R-:W2:Y:S02]  /*8260*/  @!P0 SYNCS.PHASECHK.TRANS64 P0, [R0+URZ], R3 ;  /* 0x00000003000085a7 */ /* 0x000ea400080010ff */
[----:B--2---:R-:W-:Y:S05]  /*8270*/  @!P0 BRA `(.L_x_140) ;  /* 0xfffffffc00f08947 */ /* 0x004fea000383ffff */
[----:B------:R-:W-:Y:S05]  /*8280*/  BRA `(.L_x_141) ;  /* 0xffffffa000687947 */ /* 0x000fea000383ffff */
.L_x_38:
[----:B----4-:R-:W-:-:S07]  /*8290*/  MOV R0, UR5 ;  /* 0x0000000500007c02 */ /* 0x010fce0008000f00 */
.L_x_142:
[----:B-1----:R1:W2:Y:S02]  /*82a0*/  SYNCS.PHASECHK.TRANS64.TRYWAIT P0, [R0+URZ], R3 ;  /* 0x00000003000075a7 */ /* 0x0022a400080011ff */
[----:B--2---:R-:W-:Y:S05]  /*82b0*/  @!P0 NANOSLEEP.SYNCS 0x989680 ;  /* 0x009896800000895d */ /* 0x004fea0003900000 */
[----:B------:R-:W2:Y:S02]  /*82c0*/  @!P0 SYNCS.PHASECHK.TRANS64 P0, [R0+URZ], R3 ;  /* 0x00000003000085a7 */ /* 0x000ea400080010ff */
[----:B--2---:R-:W-:Y:S05]  /*82d0*/  @!P0 BRA `(.L_x_142) ;  /* 0xfffffffc00f08947 */ /* 0x004fea000383ffff */
[----:B------:R-:W-:Y:S05]  /*82e0*/  BRA `(.L_x_143) ;  /* 0xffffffa000747947 */ /* 0x000fea000383ffff */
.L_x_39:
[----:B----4-:R-:W-:-:S07]  /*82f0*/  MOV R0, UR5 ;  /* 0x0000000500007c02 */ /* 0x010fce0008000f00 */
.L_x_144:
[----:B-1----:R1:W2:Y:S02]  /*8300*/  SYNCS.PHASECHK.TRANS64.TRYWAIT P0, [R0+URZ], R3 ;  /* 0x00000003000075a7 */ /* 0x0022a400080011ff */
[----:B--2---:R-:W-:Y:S05]  /*8310*/  @!P0 NANOSLEEP.SYNCS 0x989680 ;  /* 0x009896800000895d */ /* 0x004fea0003900000 */
[----:B------:R-:W2:Y:S02]  /*8320*/  @!P0 SYNCS.PHASECHK.TRANS64 P0, [R0+URZ], R3 ;  /* 0x00000003000085a7 */ /* 0x000ea400080010ff */
[----:B--2---:R-:W-:Y:S05]  /*8330*/  @!P0 BRA `(.L_x_144) ;  /* 0xfffffffc00f08947 */ /* 0x004fea000383ffff */
[----:B------:R-:W-:Y:S05]  /*8340*/  BRA `(.L_x_145) ;  /* 0xffffffa000807947 */ /* 0x000fea000383ffff */
.L_x_40:
[----:B----4-:R-:W-:-:S07]  /*8350*/  MOV R0, UR5 ;  /* 0x0000000500007c02 */ /* 0x010fce0008000f00 */
.L_x_146:
[----:B-1----:R1:W2:Y:S02]  /*8360*/  SYNCS.PHASECHK.TRANS64.TRYWAIT P0, [R0+URZ], R3 ;  /* 0x00000003000075a7 */ /* 0x0022a400080011ff */
[----:B--2---:R-:W-:Y:S05]  /*8370*/  @!P0 NANOSLEEP.SYNCS 0x989680 ;  /* 0x009896800000895d */ /* 0x004fea0003900000 */
[----:B------:R-:W2:Y:S02]  /*8380*/  @!P0 SYNCS.PHASECHK.TRANS64 P0, [R0+URZ], R3 ;  /* 0x00000003000085a7 */ /* 0x000ea400080010ff */
[----:B--2---:R-:W-:Y:S05]  /*8390*/  @!P0 BRA `(.L_x_146) ;  /* 0xfffffffc00f08947 */ /* 0x004fea000383ffff */
[----:B------:R-:W-:Y:S05]  /*83a0*/  BRA `(.L_x_147) ;  /* 0xffffffa0008c7947 */ /* 0x000fea000383ffff */
.L_x_41:
[----:B----4-:R-:W-:-:S07]  /*83b0*/  MOV R0, UR5 ;  /* 0x0000000500007c02 */ /* 0x010fce0008000f00 */
.L_x_148:
[----:B-1----:R1:W2:Y:S02]  /*83c0*/  SYNCS.PHASECHK.TRANS64.TRYWAIT P0, [R0+URZ], R3 ;  /* 0x00000003000075a7 */ /* 0x0022a400080011ff */
[----:B--2---:R-:W-:Y:S05]  /*83d0*/  @!P0 NANOSLEEP.SYNCS 0x989680 ;  /* 0x009896800000895d */ /* 0x004fea0003900000 */
[----:B------:R-:W2:Y:S02]  /*83e0*/  @!P0 SYNCS.PHASECHK.TRANS64 P0, [R0+URZ], R3 ;  /* 0x00000003000085a7 */ /* 0x000ea400080010ff */
[----:B--2---:R-:W-:Y:S05]  /*83f0*/  @!P0 BRA `(.L_x_148) ;  /* 0xfffffffc00f08947 */ /* 0x004fea000383ffff */
[----:B------:R-:W-:Y:S05]  /*8400*/  BRA `(.L_x_149) ;  /* 0xffffffa000987947 */ /* 0x000fea000383ffff */
.L_x_44:
[----:B-1----:R1:W2:Y:S02]  /*8410*/  SYNCS.PHASECHK.TRANS64.TRYWAIT P0, [R0+URZ+0x120], R5 ;  /* 0x00012005000075a7 */ /* 0x0022a400080011ff */
[----:B--2---:R-:W-:Y:S05]  /*8420*/  @!P0 NANOSLEEP.SYNCS 0x989680 ;  /* 0x009896800000895d */ /* 0x004fea0003900000 */
[----:B------:R-:W2:Y:S02]  /*8430*/  @!P0 SYNCS.PHASECHK.TRANS64 P0, [R0+URZ+0x120], R5 ;  /* 0x00012005000085a7 */ /* 0x000ea400080010ff */
[----:B--2---:R-:W-:Y:S05]  /*8440*/  @!P0 BRA `(.L_x_44) ;  /* 0xfffffffc00f08947 */ /* 0x004fea000383ffff */
[----:B------:R-:W-:Y:S05]  /*8450*/  BRA `(.L_x_150) ;  /* 0xffffffa000f47947 */ /* 0x000fea000383ffff */
.L_x_45:
[----:B------:R-:W-:-:S07]  /*8460*/  MOV R0, UR5 ;  /* 0x0000000500007c02 */ /* 0x000fce0008000f00 */
.L_x_151:
[----:B-1----:R1:W2:Y:S02]  /*8470*/  SYNCS.PHASECHK.TRANS64.TRYWAIT P0, [R0+URZ+0xd0], R5 ;  /* 0x0000d005000075a7 */ /* 0x0022a400080011ff */
[----:B--2---:R-:W-:Y:S05]  /*8480*/  @!P0 NANOSLEEP.SYNCS 0x989680 ;  /* 0x009896800000895d */ /* 0x004fea0003900000 */
[----:B------:R-:W2:Y:S02]  /*8490*/  @!P0 SYNCS.PHASECHK.TRANS64 P0, [R0+URZ+0xd0], R5 ;  /* 0x0000d005000085a7 */ /* 0x000ea400080010ff */
[----:B--2---:R-:W-:Y:S05]  /*84a0*/  @!P0 BRA `(.L_x_151) ;  /* 0xfffffffc00f08947 */ /* 0x004fea000383ffff */
[----:B------:R-:W-:Y:S05]  /*84b0*/  BRA `(.L_x_152) ;  /* 0xffffffa400047947 */ /* 0x000fea000383ffff */
.L_x_46:
[----:B-1----:R1:W2:Y:S02]  /*84c0*/  SYNCS.PHASECHK.TRANS64.TRYWAIT P1, [R0+URZ+0xc0], R5 ;  /* 0x0000c005000075a7 */ /* 0x0022a400080211ff */
[----:B--2---:R-:W-:Y:S05]  /*84d0*/  @!P1 NANOSLEEP.SYNCS 0x989680 ;  /* 0x009896800000995d */ /* 0x004fea0003900000 */
[----:B------:R-:W2:Y:S02]  /*84e0*/  @!P1 SYNCS.PHASECHK.TRANS64 P1, [R0+URZ+0xc0], R5 ;  /* 0x0000c005000095a7 */ /* 0x000ea400080210ff */
[----:B--2---:R-:W-:Y:S05]  /*84f0*/  @!P1 BRA `(.L_x_46) ;  /* 0xfffffffc00f09947 */ /* 0x004fea000383ffff */
[----:B------:R-:W-:Y:S05]  /*8500*/  BRA `(.L_x_153) ;  /* 0xffffffa400347947 */ /* 0x000fea000383ffff */
.L_x_49:
[----:B------:R-:W-:-:S07]  /*8510*/  MOV R0, UR5 ;  /* 0x0000000500007c02 */ /* 0x000fce0008000f00 */
.L_x_154:
[----:B-1----:R1:W2:Y:S02]  /*8520*/  SYNCS.PHASECHK.TRANS64.TRYWAIT P0, [R0+URZ+0xd0], R3 ;  /* 0x0000d003000075a7 */ /* 0x0022a400080011ff */
[----:B--2---:R-:W-:Y:S05]  /*8530*/  @!P0 NANOSLEEP.SYNCS 0x989680 ;  /* 0x009896800000895d */ /* 0x004fea0003900000 */
[----:B------:R-:W2:Y:S02]  /*8540*/  @!P0 SYNCS.PHASECHK.TRANS64 P0, [R0+URZ+0xd0], R3 ;  /* 0x0000d003000085a7 */ /* 0x000ea400080010ff */
[----:B--2---:R-:W-:Y:S05]  /*8550*/  @!P0 BRA `(.L_x_154) ;  /* 0xfffffffc00f08947 */ /* 0x004fea000383ffff */
[----:B------:R-:W-:Y:S05]  /*8560*/  BRA `(.L_x_48) ;  /* 0xffffffa400887947 */ /* 0x000fea000383ffff */
.L_x_56:
[----:B-1----:R1:W2:Y:S02]  /*8570*/  SYNCS.PHASECHK.TRANS64.TRYWAIT P1, [R0+URZ+0xc0], R5 ;  /* 0x0000c005000075a7 */ /* 0x0022a400080211ff */
[----:B--2---:R-:W-:Y:S05]  /*8580*/  @!P1 NANOSLEEP.SYNCS 0x989680 ;  /* 0x009896800000995d */ /* 0x004fea0003900000 */
[----:B------:R-:W2:Y:S02]  /*8590*/  @!P1 SYNCS.PHASECHK.TRANS64 P1, [R0+URZ+0xc0], R5 ;  /* 0x0000c005000095a7 */ /* 0x000ea400080210ff */
[----:B--2---:R-:W-:Y:S05]  /*85a0*/  @!P1 BRA `(.L_x_56) ;  /* 0xfffffffc00f09947 */ /* 0x004fea000383ffff */
[----:B------:R-:W-:Y:S05]  /*85b0*/  BRA `(.L_x_155) ;  /* 0xffffffa800f87947 */ /* 0x000fea000383ffff */
.L_x_57:
[----:B------:R-:W-:-:S07]  /*85c0*/  MOV R3, UR7 ;  /* 0x0000000700037c02 */ /* 0x000fce0008000f00 */
.L_x_156:
[----:B-1----:R1:W2:Y:S02]  /*85d0*/  SYNCS.PHASECHK.TRANS64.TRYWAIT P0, [R3+URZ+0x100], R0 ;  /* 0x00010000030075a7 */ /* 0x0022a400080011ff */
[----:B--2---:R-:W-:Y:S05]  /*85e0*/  @!P0 NANOSLEEP.SYNCS 0x989680 ;  /* 0x009896800000895d */ /* 0x004fea0003900000 */
[----:B------:R-:W2:Y:S02]  /*85f0*/  @!P0 SYNCS.PHASECHK.TRANS64 P0, [R3+URZ+0x100], R0 ;  /* 0x00010000030085a7 */ /* 0x000ea400080010ff */
[----:B--2---:R-:W-:Y:S05]  /*8600*/  @!P0 BRA `(.L_x_156) ;  /* 0xfffffffc00f08947 */ /* 0x004fea000383ffff */
[----:B------:R-:W-:Y:S05]  /*8610*/  BRA `(.L_x_157) ;  /* 0xffffffac00487947 */ /* 0x000fea000383ffff */
.L_x_60:
[----:B------:R-:W-:Y:S07]  /*8620*/  MOV R0, UR6 ;  /* 0x0000000600007c02 */ /* 0x000fee0008000f00 */
.L_x_158:
[----:B-1----:R1:W2:Y:S02]  /*8630*/  SYNCS.PHASECHK.TRANS64.TRYWAIT P0, [R0+URZ], R3 ;  /* 0x00000003000075a7 */ /* 0x0022a400080011ff */
[----:B--2---:R-:W-:Y:S05]  /*8640*/  @!P0 NANOSLEEP.SYNCS 0x989680 ;  /* 0x009896800000895d */ /* 0x004fea0003900000 */
[----:B------:R-:W2:Y:S02]  /*8650*/  @!P0 SYNCS.PHASECHK.TRANS64 P0, [R0+URZ], R3 ;  /* 0x00000003000085a7 */ /* 0x000ea400080010ff */
[----:B--2---:R-:W-:Y:S05]  /*8660*/  @!P0 BRA `(.L_x_158) ;  /* 0xfffffffc00f08947 */ /* 0x004fea000383ffff */
[----:B------:R-:W-:Y:S05]  /*8670*/  BRA `(.L_x_59) ;  /* 0xffffffac00647947 */ /* 0x000fea000383ffff */
.L_x_63:
[----:B------:R-:W-:-:S07]  /*8680*/  MOV R0, UR6 ;  /* 0x0000000600007c02 */ /* 0x000fce0008000f00 */
.L_x_159:
[----:B--2---:R2:W4:Y:S02]  /*8690*/  SYNCS.PHASECHK.TRANS64.TRYWAIT P0, [R0+URZ], R3 ;  /* 0x00000003000075a7 */ /* 0x00452400080011ff */
[----:B----4-:R-:W-:Y:S05]  /*86a0*/  @!P0 NANOSLEEP.SYNCS 0x989680 ;  /* 0x009896800000895d */ /* 0x010fea0003900000 */
[----:B------:R-:W4:Y:S02]  /*86b0*/  @!P0 SYNCS.PHASECHK.TRANS64 P0, [R0+URZ], R3 ;  /* 0x00000003000085a7 */ /* 0x000f2400080010ff */
[----:B----4-:R-:W-:Y:S05]  /*86c0*/  @!P0 BRA `(.L_x_159) ;  /* 0xfffffffc00f08947 */ /* 0x010fea000383ffff */
[----:B------:R-:W-:Y:S05]  /*86d0*/  BRA `(.L_x_160) ;  /* 0xffffffb000407947 */ /* 0x000fea000383ffff */
.L_x_64:
[----:B------:R-:W-:-:S07]  /*86e0*/  MOV R0, UR6 ;  /* 0x0000000600007c02 */ /* 0x000fce0008000f00 */
.L_x_161:
[----:B-1----:R1:W2:Y:S02]  /*86f0*/  SYNCS.PHASECHK.TRANS64.TRYWAIT P0, [R0+URZ], R3 ;  /* 0x00000003000075a7 */ /* 0x0022a400080011ff */
[----:B--2---:R-:W-:Y:S05]  /*8700*/  @!P0 NANOSLEEP.SYNCS 0x989680 ;  /* 0x009896800000895d */ /* 0x004fea0003900000 */
[----:B------:R-:W2:Y:S02]  /*8710*/  @!P0 SYNCS.PHASECHK.TRANS64 P0, [R0+URZ], R3 ;  /* 0x00000003000085a7 */ /* 0x000ea400080010ff */
[----:B--2---:R-:W-:Y:S05]  /*8720*/  @!P0 BRA `(.L_x_161) ;  /* 0xfffffffc00f08947 */ /* 0x004fea000383ffff */
[----:B------:R-:W-:Y:S05]  /*8730*/  BRA `(.L_x_162) ;  /* 0xffffffb0004c7947 */ /* 0x000fea000383ffff */
.L_x_65:
[----:B------:R-:W-:-:S07]  /*8740*/  MOV R0, UR6 ;  /* 0x0000000600007c02 */ /* 0x000fce0008000f00 */
.L_x_163:
[----:B-1----:R1:W2:Y:S02]  /*8750*/  SYNCS.PHASECHK.TRANS64.TRYWAIT P0, [R0+URZ], R3 ;  /* 0x00000003000075a7 */ /* 0x0022a400080011ff */
[----:B--2---:R-:W-:Y:S05]  /*8760*/  @!P0 NANOSLEEP.SYNCS 0x989680 ;  /* 0x009896800000895d */ /* 0x004fea0003900000 */
[----:B------:R-:W2:Y:S02]  /*8770*/  @!P0 SYNCS.PHASECHK.TRANS64 P0, [R0+URZ], R3 ;  /* 0x00000003000085a7 */ /* 0x000ea400080010ff */
[----:B--2---:R-:W-:Y:S05]  /*8780*/  @!P0 BRA `(.L_x_163) ;  /* 0xfffffffc00f08947 */ /* 0x004fea000383ffff */
[----:B------:R-:W-:Y:S05]  /*8790*/  BRA `(.L_x_164) ;  /* 0xffffffb000587947 */ /* 0x000fea000383ffff */
.L_x_66:
[----:B------:R-:W-:-:S07]  /*87a0*/  MOV R0, UR7 ;  /* 0x0000000700007c02 */ /* 0x000fce0008000f00 */
.L_x_165:
[----:B-1----:R1:W2:Y:S02]  /*87b0*/  SYNCS.PHASECHK.TRANS64.TRYWAIT P0, [R0+URZ], R3 ;  /* 0x00000003000075a7 */ /* 0x0022a400080011ff */
[----:B--2---:R-:W-:Y:S05]  /*87c0*/  @!P0 NANOSLEEP.SYNCS 0x989680 ;  /* 0x009896800000895d */ /* 0x004fea0003900000 */
[----:B------:R-:W2:Y:S02]  /*87d0*/  @!P0 SYNCS.PHASECHK.TRANS64 P0, [R0+URZ], R3 ;  /* 0x00000003000085a7 */ /* 0x000ea400080010ff */
[----:B--2---:R-:W-:Y:S05]  /*87e0*/  @!P0 BRA `(.L_x_165) ;  /* 0xfffffffc00f08947 */ /* 0x004fea000383ffff */
[----:B------:R-:W-:Y:S05]  /*87f0*/  BRA `(.L_x_166) ;  /* 0xffffffb000647947 */ /* 0x000fea000383ffff */
.L_x_71:
[----:B--2---:R2:W3:Y:S02]  /*8800*/  SYNCS.PHASECHK.TRANS64.TRYWAIT P0, [R0+URZ+0xc0], R3 ;  /* 0x0000c003000075a7 */ /* 0x0044e400080011ff */
[----:B---3--:R-:W-:Y:S05]  /*8810*/  @!P0 NANOSLEEP.SYNCS 0x989680 ;  /* 0x009896800000895d */ /* 0x008fea0003900000 */
[----:B------:R-:W3:Y:S02]  /*8820*/  @!P0 SYNCS.PHASECHK.TRANS64 P0, [R0+URZ+0xc0], R3 ;  /* 0x0000c003000085a7 */ /* 0x000ee400080010ff */
[----:B---3--:R-:W-:Y:S05]  /*8830*/  @!P0 BRA `(.L_x_71) ;  /* 0xfffffffc00f08947 */ /* 0x008fea000383ffff */
[----:B------:R-:W-:Y:S05]  /*8840*/  BRA `(.L_x_167) ;  /* 0xffffffb400707947 */ /* 0x000fea000383ffff */
.L_x_74:
[----:B------:R-:W-:Y:S07]  /*8850*/  MOV R0, UR7 ;  /* 0x0000000700007c02 */ /* 0x000fee0008000f00 */
.L_x_168:
[----:B--2---:R2:W3:Y:S02]  /*8860*/  SYNCS.PHASECHK.TRANS64.TRYWAIT P0, [R0+URZ+0xb8], R3 ;  /* 0x0000b803000075a7 */ /* 0x0044e400080011ff */
[----:B---3--:R-:W-:Y:S05]  /*8870*/  @!P0 NANOSLEEP.SYNCS 0x989680 ;  /* 0x009896800000895d */ /* 0x008fea0003900000 */
[----:B------:R-:W3:Y:S02]  /*8880*/  @!P0 SYNCS.PHASECHK.TRANS64 P0, [R0+URZ+0xb8], R3 ;  /* 0x0000b803000085a7 */ /* 0x000ee400080010ff */
[----:B---3--:R-:W-:Y:S05]  /*8890*/  @!P0 BRA `(.L_x_168) ;  /* 0xfffffffc00f08947 */ /* 0x008fea000383ffff */
[----:B------:R-:W-:Y:S05]  /*88a0*/  BRA `(.L_x_73) ;  /* 0xffffffb800507947 */ /* 0x000fea000383ffff */
.L_x_77:
[----:B------:R-:W-:Y:S07]  /*88b0*/  MOV R3, UR7 ;  /* 0x0000000700037c02 */ /* 0x000fee0008000f00 */
.L_x_169:
[----:B-1----:R1:W2:Y:S02]  /*88c0*/  SYNCS.PHASECHK.TRANS64.TRYWAIT P0, [R3+URZ+0x90], R12 ;  /* 0x0000900c030075a7 */ /* 0x0022a400080011ff */
[----:B--2---:R-:W-:Y:S05]  /*88d0*/  @!P0 NANOSLEEP.SYNCS 0x989680 ;  /* 0x009896800000895d */ /* 0x004fea0003900000 */
[----:B------:R-:W2:Y:S02]  /*88e0*/  @!P0 SYNCS.PHASECHK.TRANS64 P0, [R3+URZ+0x90], R12 ;  /* 0x0000900c030085a7 */ /* 0x000ea400080010ff */
[----:B--2---:R-:W-:Y:S05]  /*88f0*/  @!P0 BRA `(.L_x_169) ;  /* 0xfffffffc00f08947 */ /* 0x004fea000383ffff */
[----:B------:R-:W-:Y:S05]  /*8900*/  BRA `(.L_x_170) ;  /* 0xffffffb800c87947 */ /* 0x000fea000383ffff */
.L_x_78:
[----:B-1----:R-:W-:Y:S07]  /*8910*/  MOV R3, UR7 ;  /* 0x0000000700037c02 */ /* 0x002fee0008000f00 */
.L_x_171:
[----:B-1----:R1:W2:Y:S02]  /*8920*/  SYNCS.PHASECHK.TRANS64.TRYWAIT P0, [R3+URZ+0x98], R12 ;  /* 0x0000980c030075a7 */ /* 0x0022a400080011ff */
[----:B--2---:R-:W-:Y:S05]  /*8930*/  @!P0 NANOSLEEP.SYNCS 0x989680 ;  /* 0x009896800000895d */ /* 0x004fea0003900000 */
[----:B------:R-:W2:Y:S02]  /*8940*/  @!P0 SYNCS.PHASECHK.TRANS64 P0, [R3+URZ+0x98], R12 ;  /* 0x0000980c030085a7 */ /* 0x000ea400080010ff */
[----:B--2---:R-:W-:Y:S05]  /*8950*/  @!P0 BRA `(.L_x_171) ;  /* 0xfffffffc00f08947 */ /* 0x004fea000383ffff */
[----:B------:R-:W-:Y:S05]  /*8960*/  BRA `(.L_x_172) ;  /* 0xffffffbc00047947 */ /* 0x000fea000383ffff */
.L_x_79:
[----:B-1----:R-:W-:Y:S07]  /*8970*/  MOV R3, UR7 ;  /* 0x0000000700037c02 */ /* 0x002fee0008000f00 */
.L_x_173:
[----:B-1----:R1:W2:Y:S02]  /*8980*/  SYNCS.PHASECHK.TRANS64.TRYWAIT P0, [R3+URZ+0xa0], R12 ;  /* 0x0000a00c030075a7 */ /* 0x0022a400080011ff */
[----:B--2---:R-:W-:Y:S05]  /*8990*/  @!P0 NANOSLEEP.SYNCS 0x989680 ;  /* 0x009896800000895d */ /* 0x004fea0003900000 */
[----:B------:R-:W2:Y:S02]  /*89a0*/  @!P0 SYNCS.PHASECHK.TRANS64 P0, [R3+URZ+0xa0], R12 ;  /* 0x0000a00c030085a7 */ /* 0x000ea400080010ff */
[----:B--2---:R-:W-:Y:S05]  /*89b0*/  @!P0 BRA `(.L_x_173) ;  /* 0xfffffffc00f08947 */ /* 0x004fea000383ffff */
[----:B------:R-:W-:Y:S05]  /*89c0*/  BRA `(.L_x_174) ;  /* 0xffffffbc004c7947 */ /* 0x000fea000383ffff */
.L_x_80:
[----:B------:R-:W-:Y:S07]  /*89d0*/  MOV R3, UR7 ;  /* 0x0000000700037c02 */ /* 0x000fee0008000f00 */
.L_x_175:
[----:B-1----:R1:W2:Y:S02]  /*89e0*/  SYNCS.PHASECHK.TRANS64.TRYWAIT P0, [R3+URZ+0xa8], R12 ;  /* 0x0000a80c030075a7 */ /* 0x0022a400080011ff */
[----:B--2---:R-:W-:Y:S05]  /*89f0*/  @!P0 NANOSLEEP.SYNCS 0x989680 ;  /* 0x009896800000895d */ /* 0x004fea0003900000 */
[----:B------:R-:W2:Y:S02]  /*8a00*/  @!P0 SYNCS.PHASECHK.TRANS64 P0, [R3+URZ+0xa8], R12 ;  /* 0x0000a80c030085a7 */ /* 0x000ea400080010ff */
[----:B--2---:R-:W-:Y:S05]  /*8a10*/  @!P0 BRA `(.L_x_175) ;  /* 0xfffffffc00f08947 */ /* 0x004fea000383ffff */
[----:B------:R-:W-:Y:S05]  /*8a20*/  BRA `(.L_x_176) ;  /* 0xffffffbc00d47947 */ /* 0x000fea000383ffff */
.L_x_82:
[----:B------:R-:W-:-:S07]  /*8a30*/  MOV R0, UR7 ;  /* 0x0000000700007c02 */ /* 0x000fce0008000f00 */
.L_x_177:
[----:B-1----:R1:W3:Y:S02]  /*8a40*/  SYNCS.PHASECHK.TRANS64.TRYWAIT P0, [R0+URZ+0x90], R3 ;  /* 0x00009003000075a7 */ /* 0x0022e400080011ff */
[----:B---3--:R-:W-:Y:S05]  /*8a50*/  @!P0 NANOSLEEP.SYNCS 0x989680 ;  /* 0x009896800000895d */ /* 0x008fea0003900000 */
[----:B------:R-:W3:Y:S02]  /*8a60*/  @!P0 SYNCS.PHASECHK.TRANS64 P0, [R0+URZ+0x90], R3 ;  /* 0x00009003000085a7 */ /* 0x000ee400080010ff */
[----:B---3--:R-:W-:Y:S05]  /*8a70*/  @!P0 BRA `(.L_x_177) ;  /* 0xfffffffc00f08947 */ /* 0x008fea000383ffff */
[----:B------:R-:W-:Y:S05]  /*8a80*/  BRA `(.L_x_178) ;  /* 0xffffffc000447947 */ /* 0x000fea000383ffff */
.L_x_83:
[----:B-1----:R-:W-:-:S07]  /*8a90*/  MOV R0, UR7 ;  /* 0x0000000700007c02 */ /* 0x002fce0008000f00 */
.L_x_179:
[----:B-1----:R1:W3:Y:S02]  /*8aa0*/  SYNCS.PHASECHK.TRANS64.TRYWAIT P0, [R0+URZ+0x98], R3 ;  /* 0x00009803000075a7 */ /* 0x0022e400080011ff */
[----:B---3--:R-:W-:Y:S05]  /*8ab0*/  @!P0 NANOSLEEP.SYNCS 0x989680 ;  /* 0x009896800000895d */ /* 0x008fea0003900000 */
[----:B------:R-:W3:Y:S02]  /*8ac0*/  @!P0 SYNCS.PHASECHK.TRANS64 P0, [R0+URZ+0x98], R3 ;  /* 0x00009803000085a7 */ /* 0x000ee400080010ff */
[----:B---3--:R-:W-:Y:S05]  /*8ad0*/  @!P0 BRA `(.L_x_179) ;  /* 0xfffffffc00f08947 */ /* 0x008fea000383ffff */
[----:B------:R-:W-:Y:S05]  /*8ae0*/  BRA `(.L_x_180) ;  /* 0xffffffc000347947 */ /* 0x000fea000383ffff */
.L_x_84:
[----:B-1----:R-:W-:-:S07]  /*8af0*/  MOV R0, UR7 ;  /* 0x0000000700007c02 */ /* 0x002fce0008000f00 */
.L_x_181:
[----:B-1----:R1:W3:Y:S02]  /*8b00*/  SYNCS.PHASECHK.TRANS64.TRYWAIT P0, [R0+URZ+0xa0], R3 ;  /* 0x0000a003000075a7 */ /* 0x0022e400080011ff */
[----:B---3--:R-:W-:Y:S05]  /*8b10*/  @!P0 NANOSLEEP.SYNCS 0x989680 ;  /* 0x009896800000895d */ /* 0x008fea0003900000 */
[----:B------:R-:W3:Y:S02]  /*8b20*/  @!P0 SYNCS.PHASECHK.TRANS64 P0, [R0+URZ+0xa0], R3 ;  /* 0x0000a003000085a7 */ /* 0x000ee400080010ff */
[----:B---3--:R-:W-:Y:S05]  /*8b30*/  @!P0 BRA `(.L_x_181) ;  /* 0xfffffffc00f08947 */ /* 0x008fea000383ffff */
[----:B------:R-:W-:Y:S05]  /*8b40*/  BRA `(.L_x_182) ;  /* 0xffffffc000247947 */ /* 0x000fea000383ffff */
.L_x_86:
[----:B--2---:R2:W4:Y:S02]  /*8b50*/  SYNCS.PHASECHK.TRANS64.TRYWAIT P0, [R0+URZ+0xc0], R3 ;  /* 0x0000c003000075a7 */ /* 0x00452400080011ff */
[----:B----4-:R-:W-:Y:S05]  /*8b60*/  @!P0 NANOSLEEP.SYNCS 0x989680 ;  /* 0x009896800000895d */ /* 0x010fea0003900000 */
[----:B------:R-:W4:Y:S02]  /*8b70*/  @!P0 SYNCS.PHASECHK.TRANS64 P0, [R0+URZ+0xc0], R3 ;  /* 0x0000c003000085a7 */ /* 0x000f2400080010ff */
[----:B----4-:R-:W-:Y:S05]  /*8b80*/  @!P0 BRA `(.L_x_86) ;  /* 0xfffffffc00f08947 */ /* 0x010fea000383ffff */
[----:B------:R-:W-:Y:S05]  /*8b90*/  BRA `(.L_x_183) ;  /* 0xffffffc000f87947 */ /* 0x000fea000383ffff */
.L_x_97:
[----:B-1----:R-:W-:Y:S04]  /*8ba0*/  MOV R2, UR48 ;  /* 0x0000003000027c02 */ /* 0x002fe80008000f00 */
[----:B------:R1:W3:Y:S03]  /*8bb0*/  SYNCS.PHASECHK.TRANS64.TRYWAIT P1, [R2+URZ+0x70], R3 ;  /* 0x00007003020075a7 */ /* 0x0002e600080211ff */
[----:B---3--:R-:W-:Y:S05]  /*8bc0*/  @!P1 NANOSLEEP.SYNCS 0x989680 ;  /* 0x009896800000995d */ /* 0x008fea0003900000 */
[----:B------:R-:W3:Y:S02]  /*8bd0*/  @!P1 SYNCS.PHASECHK.TRANS64 P1, [R2+URZ+0x70], R3 ;  /* 0x00007003020095a7 */ /* 0x000ee400080210ff */
[----:B---3--:R-:W-:Y:S05]  /*8be0*/  @!P1 BRA `(.L_x_97) ;  /* 0xfffffffc00ec9947 */ /* 0x008fea000383ffff */
[----:B------:R-:W-:Y:S05]  /*8bf0*/  BRA `(.L_x_96) ;  /* 0xffffffd000047947 */ /* 0x000fea000383ffff */
.L_x_99:
[----:B-1----:R1:W4:Y:S02]  /*8c00*/  SYNCS.PHASECHK.TRANS64.TRYWAIT P0, [R79+URZ+0xe0], R0 ;  /* 0x0000e0004f0075a7 */ /* 0x00232400080011ff */
[----:B----4-:R-:W-:Y:S05]  /*8c10*/  @!P0 NANOSLEEP.SYNCS 0x989680 ;  /* 0x009896800000895d */ /* 0x010fea0003900000 */
[----:B------:R-:W4:Y:S02]  /*8c20*/  @!P0 SYNCS.PHASECHK.TRANS64 P0, [R79+URZ+0xe0], R0 ;  /* 0x0000e0004f0085a7 */ /* 0x000f2400080010ff */
[----:B----4-:R-:W-:Y:S05]  /*8c30*/  @!P0 BRA `(.L_x_99) ;  /* 0xfffffffc00f08947 */ /* 0x010fea000383ffff */
[----:B------:R-:W-:Y:S05]  /*8c40*/  BRA `(.L_x_98) ;  /* 0xffffffd000287947 */ /* 0x000fea000383ffff */
.L_x_108:
[----:B--2---:R2:W4:Y:S02]  /*8c50*/  SYNCS.PHASECHK.TRANS64.TRYWAIT P0, [R3+URZ+0x70], R0 ;  /* 0x00007000030075a7 */ /* 0x00452400080011ff */
[----:B----4-:R-:W-:Y:S05]  /*8c60*/  @!P0 NANOSLEEP.SYNCS 0x989680 ;  /* 0x009896800000895d */ /* 0x010fea0003900000 */
[----:B------:R-:W4:Y:S02]  /*8c70*/  @!P0 SYNCS.PHASECHK.TRANS64 P0, [R3+URZ+0x70], R0 ;  /* 0x00007000030085a7 */ /* 0x000f2400080010ff */
[----:B----4-:R-:W-:Y:S05]  /*8c80*/  @!P0 BRA `(.L_x_108) ;  /* 0xfffffffc00f08947 */ /* 0x010fea000383ffff */
[----:B------:R-:W-:Y:S05]  /*8c90*/  BRA `(.L_x_107) ;  /* 0xffffffd800147947 */ /* 0x000fea000383ffff */
.L_x_116:
[----:B--2---:R2:W4:Y:S02]  /*8ca0*/  SYNCS.PHASECHK.TRANS64.TRYWAIT P0, [R83+URZ+0x70], R4 ;  /* 0x00007004530075a7 */ /* 0x00452400080011ff */
[----:B----4-:R-:W-:Y:S05]  /*8cb0*/  @!P0 NANOSLEEP.SYNCS 0x989680 ;  /* 0x009896800000895d */ /* 0x010fea0003900000 */
[----:B------:R-:W4:Y:S02]  /*8cc0*/  @!P0 SYNCS.PHASECHK.TRANS64 P0, [R83+URZ+0x70], R4 ;  /* 0x00007004530085a7 */ /* 0x000f2400080010ff */
[----:B----4-:R-:W-:Y:S05]  /*8cd0*/  @!P0 BRA `(.L_x_116) ;  /* 0xfffffffc00f08947 */ /* 0x010fea000383ffff */
[----:B------:R-:W-:Y:S05]  /*8ce0*/  BRA `(.L_x_115) ;  /* 0xffffffe000207947 */ /* 0x000fea000383ffff */
.L_x_124:
[----:B--2---:R2:W4:Y:S02]  /*8cf0*/  SYNCS.PHASECHK.TRANS64.TRYWAIT P0, [R88+URZ+0x70], R3 ;  /* 0x00007003580075a7 */ /* 0x00452400080011ff */
[----:B----4-:R-:W-:Y:S05]  /*8d00*/  @!P0 NANOSLEEP.SYNCS 0x989680 ;  /* 0x009896800000895d */ /* 0x010fea0003900000 */
[----:B------:R-:W4:Y:S02]  /*8d10*/  @!P0 SYNCS.PHASECHK.TRANS64 P0, [R88+URZ+0x70], R3 ;  /* 0x00007003580085a7 */ /* 0x000f2400080010ff */
[----:B----4-:R-:W-:Y:S05]  /*8d20*/  @!P0 BRA `(.L_x_124) ;  /* 0xfffffffc00f08947 */ /* 0x010fea000383ffff */
[----:B------:R-:W-:Y:S05]  /*8d30*/  BRA `(.L_x_123) ;  /* 0xffffffe8002c7947 */ /* 0x000fea000383ffff */
        .weak           $__internal_0_$__cuda_sm10x_tcgen05_guardrail_trap_col_being_dealloced_not_returned_by_alloc
        .type           $__internal_0_$__cuda_sm10x_tcgen05_guardrail_trap_col_being_dealloced_not_returned_by_alloc,@function
        .size           $__internal_0_$__cuda_sm10x_tcgen05_guardrail_trap_col_being_dealloced_not_returned_by_alloc,($__internal_1_$__cuda_sm10x_tcgen05_guardrail_trap_phase_invalid_during_alloc - $__internal_0_$__cuda_sm10x_tcgen05_guardrail_trap_col_being_dealloced_not_returned_by_alloc)
$__internal_0_$__cuda_sm10x_tcgen05_guardrail_trap_col_being_dealloced_not_returned_by_alloc:
[----:B------:R-:W-:Y:S05]  /*8d40*/  BPT.TRAP 0x1 ;  /* 0x000000040000795c */ /* 0x000fea0000300000 */
[----:B------:R-:W-:-:S04]  /*8d50*/  HFMA2 R3, -RZ, RZ, 0, 0 ;  /* 0x00000000ff037431 */ /* 0x000fc800000001ff */
[----:B------:R-:W-:Y:S05]  /*8d60*/  RET.REL.NODEC R2 `(_ZN7cutlass13device_kernelINS_4gemm6kernel13GemmUniversalIN4cute5tupleIJiiiiEEENS1_10collective13CollectiveMmaINS1_35MainloopSm100TmaUmmaWarpSpecializedILi7ELi2ELi4ENS5_IJNS4_1CILi1EEESB_SB_EEEEENS5_IJNSA_ILi64EEENSA_ILi128EEESE_EEENS_10bfloat16_tENS5_IJlSB_lEEESH_SI_NS4_8TiledMMAINS4_8MMA_AtomIJNS4_20SM100_MMA_F16BF16_SSISH_SH_fLi64ELi128ELNS4_4UMMA5MajorE0ELSN_0ELNSM_7ScaleInE0ELSO_0EEEEEENS4_6LayoutISC_NS5_IJNSA_ILi0EEESS_SS_EEEEENS5_IJNS4_10UnderscoreESV_SV_EEEEENS4_13SM90_TMA_LOADENS4_14ComposedLayoutINS4_7SwizzleILi3ELi4ELi3EEENS4_18smem_ptr_flag_bitsILi16EEENSR_INS5_IJNSA_ILi8EEESE_EEENS5_IJSE_SB_EEEEEEEvNS4_8identityESY_S18_vS19_EENS_8epilogue10collective18CollectiveEpilogueINS1B_23Sm100TmaWarpSpecializedILi4ELi2ELi16ELb1ELb0EEEJSG_NS5_IJNSR_ISE_SB_EENSR_INSA_ILi32EEESB_EEEEESH_SI_SH_SI_NS1B_6fusion15FusionCallbacksIS1F_NS1K_17LinearCombinationISH_fSH_fLNS_15FloatRoundStyleE2EEESG_S1J_JEEENS4_5SM1004TMEM4LOAD26SM100_TMEM_LOAD_16dp256b4xESY_NSZ_INS10_ILi2ELi4ELi3EEES13_NSR_INS5_IJS14_S1H_EEENS5_IJS1H_SB_EEEEEEENS4_17SM75_U32x4_LDSM_NENS4_14SM90_TMA_STOREES1Y_NS4_17SM90_U32x4_STSM_NENS4_39AutoVectorizingCopyWithAssumedAlignmentILi128EEEEEEvvEEEEvNT_6ParamsE) ;  /* 0xffffff7002a47950 */ /* 0x000fea0003c3ffff */
        .weak           $__internal_1_$__cuda_sm10x_tcgen05_guardrail_trap_phase_invalid_during_alloc
        .type           $__internal_1_$__cuda_sm10x_tcgen05_guardrail_trap_phase_invalid_during_alloc,@function
        .size           $__internal_1_$__cuda_sm10x_tcgen05_guardrail_trap_phase_invalid_during_alloc,($__internal_2_$__cuda_sm10x_tcgen05_guardrail_trap_unallocated_columns_being_dealloced - $__internal_1_$__cuda_sm10x_tcgen05_guardrail_trap_phase_invalid_during_alloc)
$__internal_1_$__cuda_sm10x_tcgen05_guardrail_trap_phase_invalid_during_alloc:
[----:B------:R-:W-:Y:S05]  /*8d70*/  BPT.TRAP 0x1 ;  /* 0x000000040000795c */ /* 0x000fea0000300000 */
[----:B------:R-:W-:-:S04]  /*8d80*/  MOV R3, 0x0 ;  /* 0x0000000000037802 */ /* 0x000fc80000000f00 */
[----:B------:R-:W-:Y:S05]  /*8d90*/  RET.REL.NODEC R2 `(_ZN7cutlass13device_kernelINS_4gemm6kernel13GemmUniversalIN4cute5tupleIJiiiiEEENS1_10collective13CollectiveMmaINS1_35MainloopSm100TmaUmmaWarpSpecializedILi7ELi2ELi4ENS5_IJNS4_1CILi1EEESB_SB_EEEEENS5_IJNSA_ILi64EEENSA_ILi128EEESE_EEENS_10bfloat16_tENS5_IJlSB_lEEESH_SI_NS4_8TiledMMAINS4_8MMA_AtomIJNS4_20SM100_MMA_F16BF16_SSISH_SH_fLi64ELi128ELNS4_4UMMA5MajorE0ELSN_0ELNSM_7ScaleInE0ELSO_0EEEEEENS4_6LayoutISC_NS5_IJNSA_ILi0EEESS_SS_EEEEENS5_IJNS4_10UnderscoreESV_SV_EEEEENS4_13SM90_TMA_LOADENS4_14ComposedLayoutINS4_7SwizzleILi3ELi4ELi3EEENS4_18smem_ptr_flag_bitsILi16EEENSR_INS5_IJNSA_ILi8EEESE_EEENS5_IJSE_SB_EEEEEEEvNS4_8identityESY_S18_vS19_EENS_8epilogue10collective18CollectiveEpilogueINS1B_23Sm100TmaWarpSpecializedILi4ELi2ELi16ELb1ELb0EEEJSG_NS5_IJNSR_ISE_SB_EENSR_INSA_ILi32EEESB_EEEEESH_SI_SH_SI_NS1B_6fusion15FusionCallbacksIS1F_NS1K_17LinearCombinationISH_fSH_fLNS_15FloatRoundStyleE2EEESG_S1J_JEEENS4_5SM1004TMEM4LOAD26SM100_TMEM_LOAD_16dp256b4xESY_NSZ_INS10_ILi2ELi4ELi3EEES13_NSR_INS5_IJS14_S1H_EEENS5_IJS1H_SB_EEEEEEENS4_17SM75_U32x4_LDSM_NENS4_14SM90_TMA_STOREES1Y_NS4_17SM90_U32x4_STSM_NENS4_39AutoVectorizingCopyWithAssumedAlignmentILi128EEEEEEvvEEEEvNT_6ParamsE) ;  /* 0xffffff7002987950 */ /* 0x000fea0003c3ffff */
        .weak           $__internal_2_$__cuda_sm10x_tcgen05_guardrail_trap_unallocated_columns_being_dealloced
        .type           $__internal_2_$__cuda_sm10x_tcgen05_guardrail_trap_unallocated_columns_being_dealloced,@function
        .size           $__internal_2_$__cuda_sm10x_tcgen05_guardrail_trap_unallocated_columns_being_dealloced,(.L_x_185 - $__internal_2_$__cuda_sm10x_tcgen05_guardrail_trap_unallocated_columns_being_dealloced)
$__internal_2_$__cuda_sm10x_tcgen05_guardrail_trap_unallocated_columns_being_dealloced:
[----:B------:R-:W-:Y:S05]  /*8da0*/  BPT.TRAP 0x1 ;  /* 0x000000040000795c */ /* 0x000fea0000300000 */
[----:B------:R-:W-:-:S04]  /*8db0*/  HFMA2 R3, -RZ, RZ, 0, 0 ;  /* 0x00000000ff037431 */ /* 0x000fc800000001ff */
[----:B------:R-:W-:Y:S05]  /*8dc0*/  RET.REL.NODEC R2 `(_ZN7cutlass13device_kernelINS_4gemm6kernel13GemmUniversalIN4cute5tupleIJiiiiEEENS1_10collective13CollectiveMmaINS1_35MainloopSm100TmaUmmaWarpSpecializedILi7ELi2ELi4ENS5_IJNS4_1CILi1EEESB_SB_EEEEENS5_IJNSA_ILi64EEENSA_ILi128EEESE_EEENS_10bfloat16_tENS5_IJlSB_lEEESH_SI_NS4_8TiledMMAINS4_8MMA_AtomIJNS4_20SM100_MMA_F16BF16_SSISH_SH_fLi64ELi128ELNS4_4UMMA5MajorE0ELSN_0ELNSM_7ScaleInE0ELSO_0EEEEEENS4_6LayoutISC_NS5_IJNSA_ILi0EEESS_SS_EEEEENS5_IJNS4_10UnderscoreESV_SV_EEEEENS4_13SM90_TMA_LOADENS4_14ComposedLayoutINS4_7SwizzleILi3ELi4ELi3EEENS4_18smem_ptr_flag_bitsILi16EEENSR_INS5_IJNSA_ILi8EEESE_EEENS5_IJSE_SB_EEEEEEEvNS4_8identityESY_S18_vS19_EENS_8epilogue10collective18CollectiveEpilogueINS1B_23Sm100TmaWarpSpecializedILi4ELi2ELi16ELb1ELb0EEEJSG_NS5_IJNSR_ISE_SB_EENSR_INSA_ILi32EEESB_EEEEESH_SI_SH_SI_NS1B_6fusion15FusionCallbacksIS1F_NS1K_17LinearCombinationISH_fSH_fLNS_15FloatRoundStyleE2EEESG_S1J_JEEENS4_5SM1004TMEM4LOAD26SM100_TMEM_LOAD_16dp256b4xESY_NSZ_INS10_ILi2ELi4ELi3EEES13_NSR_INS5_IJS14_S1H_EEENS5_IJS1H_SB_EEEEEEENS4_17SM75_U32x4_LDSM_NENS4_14SM90_TMA_STOREES1Y_NS4_17SM90_U32x4_STSM_NENS4_39AutoVectorizingCopyWithAssumedAlignmentILi128EEEEEEvvEEEEvNT_6ParamsE) ;  /* 0xffffff70028c7950 */ /* 0x000fea0003c3ffff */
.L_x_184:
[----:B------:R-:W-:-:S00]  /*8dd0*/  BRA `(.L_x_184) ;  /* 0xfffffffc00fc7947 */ /* 0x000fc0000383ffff */
[----:B------:R-:W-:-:S00]  /*8de0*/  NOP ;  /* 0x0000000000007918 */ /* 0x000fc00000000000 */
        /* <DEDUP_REMOVED lines=9> */
.L_x_185:


//--------------------- .nv.global.init           --------------------------
	.section	.nv.global.init,"aw",@progbits
.nv.global.init:
	.type		$str$27,@object
	.size		$str$27,($str$28 - $str$27)
$str$27:
        /*0000*/ 	.byte	0x28, 0x61, 0x64, 0x64, 0x72, 0x65, 0x73, 0x73, 0x20, 0x26, 0x20, 0x6d, 0x61, 0x73, 0x6b, 0x29
        /*0010*/ 	.byte	0x20, 0x3d, 0x3d, 0x20, 0x30, 0x00
	.type		$str$28,@object
	.size		$str$28,($str$26 - $str$28)
$str$28:
        /*0016*/ 	.byte	0x2f, 0x74, 0x6d, 0x70, 0x2f, 0x63, 0x75, 0x74, 0x6c, 0x61, 0x73, 0x73, 0x5f, 0x73, 0x77, 0x65
        /*0026*/ 	.byte	0x65, 0x70, 0x5f, 0x73, 0x72, 0x63, 0x2f, 0x69, 0x6e, 0x63, 0x6c, 0x75, 0x64, 0x65, 0x2f, 0x63
        /*0036*/ 	.byte	0x75, 0x74, 0x65, 0x2f, 0x70, 0x6f, 0x69, 0x6e, 0x74, 0x65, 0x72, 0x5f, 0x66, 0x6c, 0x61, 0x67
        /*0046*/ 	.byte	0x67, 0x65, 0x64, 0x2e, 0x68, 0x70, 0x70, 0x00
	.type		$str$26,@object
	.size		$str$26,($str$25 - $str$26)
$str$26:
        /*004e*/ 	.byte	0x2f, 0x74, 0x6d, 0x70, 0x2f, 0x63, 0x75, 0x74, 0x6c, 0x61, 0x73, 0x73, 0x5f, 0x73, 0x77, 0x65
        /*005e*/ 	.byte	0x65, 0x70, 0x5f, 0x73, 0x72, 0x63, 0x2f, 0x69, 0x6e, 0x63, 0x6c, 0x75, 0x64, 0x65, 0x2f, 0x63
        /*006e*/ 	.byte	0x75, 0x74, 0x65, 0x2f, 0x61, 0x74, 0x6f, 0x6d, 0x2f, 0x63, 0x6f, 0x70, 0x79, 0x5f, 0x74, 0x72
        /*007e*/ 	.byte	0x61, 0x69, 0x74, 0x73, 0x5f, 0x73, 0x6d, 0x31, 0x30, 0x30, 0x2e, 0x68, 0x70, 0x70, 0x00
	.type		$str$25,@object
	.size		$str$25,(__unnamed_1 - $str$25)
$str$25:
        /*008d*/ 	.byte	0x28, 0x28, 0x75, 0x69, 0x6e, 0x74, 0x33, 0x32, 0x5f, 0x74, 0x28, 0x74, 0x68, 0x72, 0x65, 0x61
        /*009d*/ 	.byte	0x64, 0x49, 0x64, 0x78, 0x2e, 0x78, 0x29, 0x20, 0x2f, 0x20, 0x33, 0x32, 0x29, 0x20, 0x25, 0x20
        /*00ad*/ 	.byte	0x34, 0x29, 0x20, 0x3d, 0x3d, 0x20, 0x28, 0x28, 0x28, 0x74, 0x6d, 0x65, 0x6d, 0x5f, 0x61, 0x64
        /*00bd*/ 	.byte	0x64, 0x72, 0x20, 0x3e, 0x3e, 0x20, 0x31, 0x36, 0x29, 0x20, 0x2f, 0x20, 0x33, 0x32, 0x29, 0x20
        /*00cd*/ 	.byte	0x25, 0x20, 0x34, 0x29, 0x00
	.type		__unnamed_1,@object
	.size		__unnamed_1,(__unnamed_2 - __unnamed_1)
__unnamed_1:
        /*00d2*/ 	.byte	0x61, 0x75, 0x74, 0x6f, 0x20, 0x63, 0x75, 0x74, 0x65, 0x3a, 0x3a, 0x61, 0x73, 0x5f, 0x70, 0x6f
        /* <DEDUP_REMOVED lines=24> */
        /*0262*/ 	.byte	0x30, 0x34, 0x38, 0x3e, 0x3e, 0x3e, 0x3e, 0x5d, 0x00
	.type		__unnamed_2,@object
	.size		__unnamed_2,(.L_2 - __unnamed_2)
__unnamed_2:
        /* <DEDUP_REMOVED lines=45> */
        /*053b*/ 	.byte	0x3e, 0x3e, 0x3e, 0x5d, 0x00
.L_2:


//--------------------- .nv.shared._ZN7cutlass13device_kernelINS_4gemm6kernel13GemmUniversalIN4cute5tupleIJiiiiEEENS1_10collective13CollectiveMmaINS1_35MainloopSm100TmaUmmaWarpSpecializedILi7ELi2ELi4ENS5_IJNS4_1CILi1EEESB_SB_EEEEENS5_IJNSA_ILi64EEENSA_ILi128EEESE_EEENS_10bfloat16_tENS5_IJlSB_lEEESH_SI_NS4_8TiledMMAINS4_8MMA_AtomIJNS4_20SM100_MMA_F16BF16_SSISH_SH_fLi64ELi128ELNS4_4UMMA5MajorE0ELSN_0ELNSM_7ScaleInE0ELSO_0EEEEEENS4_6LayoutISC_NS5_IJNSA_ILi0EEESS_SS_EEEEENS5_IJNS4_10UnderscoreESV_SV_EEEEENS4_13SM90_TMA_LOADENS4_14ComposedLayoutINS4_7SwizzleILi3ELi4ELi3EEENS4_18smem_ptr_flag_bitsILi16EEENSR_INS5_IJNSA_ILi8EEESE_EEENS5_IJSE_SB_EEEEEEEvNS4_8identityESY_S18_vS19_EENS_8epilogue10collective18CollectiveEpilogueINS1B_23Sm100TmaWarpSpecializedILi4ELi2ELi16ELb1ELb0EEEJSG_NS5_IJNSR_ISE_SB_EENSR_INSA_ILi32EEESB_EEEEESH_SI_SH_SI_NS1B_6fusion15FusionCallbacksIS1F_NS1K_17LinearCombinationISH_fSH_fLNS_15FloatRoundStyleE2EEESG_S1J_JEEENS4_5SM1004TMEM4LOAD26SM100_TMEM_LOAD_16dp256b4xESY_NSZ_INS10_ILi2ELi4ELi3EEES13_NSR_INS5_IJS14_S1H_EEENS5_IJS1H_SB_EEEEEEENS4_17SM75_U32x4_LDSM_NENS4_14SM90_TMA_STOREES1Y_NS4_17SM90_U32x4_STSM_NENS4_39AutoVectorizingCopyWithAssumedAlignmentILi128EEEEEEvvEEEEvNT_6ParamsE --------------------------
	.section	.nv.shared._ZN7cutlass13device_kernelINS_4gemm6kernel13GemmUniversalIN4cute5tupleIJiiiiEEENS1_10collective13CollectiveMmaINS1_35MainloopSm100TmaUmmaWarpSpecializedILi7ELi2ELi4ENS5_IJNS4_1CILi1EEESB_SB_EEEEENS5_IJNSA_ILi64EEENSA_ILi128EEESE_EEENS_10bfloat16_tENS5_IJlSB_lEEESH_SI_NS4_8TiledMMAINS4_8MMA_AtomIJNS4_20SM100_MMA_F16BF16_SSISH_SH_fLi64ELi128ELNS4_4UMMA5MajorE0ELSN_0ELNSM_7ScaleInE0ELSO_0EEEEEENS4_6LayoutISC_NS5_IJNSA_ILi0EEESS_SS_EEEEENS5_IJNS4_10UnderscoreESV_SV_EEEEENS4_13SM90_TMA_LOADENS4_14ComposedLayoutINS4_7SwizzleILi3ELi4ELi3EEENS4_18smem_ptr_flag_bitsILi16EEENSR_INS5_IJNSA_ILi8EEESE_EEENS5_IJSE_SB_EEEEEEEvNS4_8identityESY_S18_vS19_EENS_8epilogue10collective18CollectiveEpilogueINS1B_23Sm100TmaWarpSpecializedILi4ELi2ELi16ELb1ELb0EEEJSG_NS5_IJNSR_ISE_SB_EENSR_INSA_ILi32EEESB_EEEEESH_SI_SH_SI_NS1B_6fusion15FusionCallbacksIS1F_NS1K_17LinearCombinationISH_fSH_fLNS_15FloatRoundStyleE2EEESG_S1J_JEEENS4_5SM1004TMEM4LOAD26SM100_TMEM_LOAD_16dp256b4xESY_NSZ_INS10_ILi2ELi4ELi3EEES13_NSR_INS5_IJS14_S1H_EEENS5_IJS1H_SB_EEEEEEENS4_17SM75_U32x4_LDSM_NENS4_14SM90_TMA_STOREES1Y_NS4_17SM90_U32x4_STSM_NENS4_39AutoVectorizingCopyWithAssumedAlignmentILi128EEEEEEvvEEEEvNT_6ParamsE,"aw",@nobits
	.sectionflags	@""
	.align	16
	.zero		1024


//--------------------- .nv.shared.reserved.0     --------------------------
	.section	.nv.shared.reserved.0,"aw",@nobits
	.weak		__nv_reservedSMEM_offset_0_alias
	.size		__nv_reservedSMEM_offset_0_alias, 0, 64
	.other		__nv_reservedSMEM_offset_0_alias,@"STO_CUDA_RESERVED_SHARED STV_DEFAULT"
__nv_reservedSMEM_offset_0_alias:
	.zero		0
.nv.shared.reserved.0:
	.zero		64
	.weak		__nv_reservedSMEM_tcgen05_partition
	.type		__nv_reservedSMEM_tcgen05_partition,@object
	.size		__nv_reservedSMEM_tcgen05_partition,(.L_0 - __nv_reservedSMEM_tcgen05_partition)
__nv_reservedSMEM_tcgen05_partition:
	.zero		32
.L_0:


//--------------------- .nv.global                --------------------------
	.section	.nv.global,"aw",@nobits
.nv.global:
	.type		_ZN40_INTERNAL_2fcc0382_4_k_cu_c3161f4c_206004cute1_E,@object
	.size		_ZN40_INTERNAL_2fcc0382_4_k_cu_c3161f4c_206004cute1_E,(_ZN40_INTERNAL_2fcc0382_4_k_cu_c3161f4c_206004cuda3std3__45__cpo6cbeginE - _ZN40_INTERNAL_2fcc0382_4_k_cu_c3161f4c_206004cute1_E)
_ZN40_INTERNAL_2fcc0382_4_k_cu_c3161f4c_206004cute1_E:
	.zero		1
	.type		_ZN40_INTERNAL_2fcc0382_4_k_cu_c3161f4c_206004cuda3std3__45__cpo6cbeginE,@object
	.size		_ZN40_INTERNAL_2fcc0382_4_k_cu_c3161f4c_206004cuda3std3__45__cpo6cbeginE,(_ZN40_INTERNAL_2fcc0382_4_k_cu_c3161f4c_206004cuda3std3__48in_placeE - _ZN40_INTERNAL_2fcc0382_4_k_cu_c3161f4c_206004cuda3std3__45__cpo6cbeginE)
_ZN40_INTERNAL_2fcc0382_4_k_cu_c3161f4c_206004cuda3std3__45__cpo6cbeginE:
	.zero		1
	.type		_ZN40_INTERNAL_2fcc0382_4_k_cu_c3161f4c_206004cuda3std3__48in_placeE,@object
	.size		_ZN40_INTERNAL_2fcc0382_4_k_cu_c3161f4c_206004cuda3std3__48in_placeE,(_ZN40_INTERNAL_2fcc0382_4_k_cu_c3161f4c_206004cuda3std6ranges3__45__cpo9iter_moveE - _ZN40_INTERNAL_2fcc0382_4_k_cu_c3161f4c_206004cuda3std3__48in_placeE)
_ZN40_INTERNAL_2fcc0382_4_k_cu_c3161f4c_206004cuda3std3__48in_placeE:
	.zero		1
	.type		_ZN40_INTERNAL_2fcc0382_4_k_cu_c3161f4c_206004cuda3std6ranges3__45__cpo9iter_moveE,@object
	.size		_ZN40_INTERNAL_2fcc0382_4_k_cu_c3161f4c_206004cuda3std6ranges3__45__cpo9iter_moveE,(_ZN40_INTERNAL_2fcc0382_4_k_cu_c3161f4c_206004cuda3std3__45__cpo5beginE - _ZN40_INTERNAL_2fcc0382_4_k_cu_c3161f4c_206004cuda3std6ranges3__45__cpo9iter_moveE)
_ZN40_INTERNAL_2fcc0382_4_k_cu_c3161f4c_206004cuda3std6ranges3__45__cpo9iter_moveE:
	.zero		1
	.type		_ZN40_INTERNAL_2fcc0382_4_k_cu_c3161f4c_206004cuda3std3__45__cpo5beginE,@object
	.size		_ZN40_INTERNAL_2fcc0382_4_k_cu_c3161f4c_206004cuda3std3__45__cpo5beginE,(_ZN40_INTERNAL_2fcc0382_4_k_cu_c3161f4c_206004cuda3std3__442_GLOBAL__N__2fcc0382_4_k_cu_c3161f4c_206006ignoreE - _ZN40_INTERNAL_2fcc0382_4_k_cu_c3161f4c_206004cuda3std3__45__cpo5beginE)
_ZN40_INTERNAL_2fcc0382_4_k_cu_c3161f4c_206004cuda3std3__45__cpo5beginE:
	.zero		1
	.type		_ZN40_INTERNAL_2fcc0382_4_k_cu_c3161f4c_206004cuda3std3__442_GLOBAL__N__2fcc0382_4_k_cu_c3161f4c_206006ignoreE,@object
	.size		_ZN40_INTERNAL_2fcc0382_4_k_cu_c3161f4c_206004cuda3std3__442_GLOBAL__N__2fcc0382_4_k_cu_c3161f4c_206006ignoreE,(_ZN40_INTERNAL_2fcc0382_4_k_cu_c3161f4c_206004cute7productE - _ZN40_INTERNAL_2fcc0382_4_k_cu_c3161f4c_206004cuda3std3__442_GLOBAL__N__2fcc0382_4_k_cu_c3161f4c_206006ignoreE)
_ZN40_INTERNAL_2fcc0382_4_k_cu_c3161f4c_206004cuda3std3__442_GLOBAL__N__2fcc0382_4_k_cu_c3161f4c_206006ignoreE:
	.zero		1
	.type		_ZN40_INTERNAL_2fcc0382_4_k_cu_c3161f4c_206004cute7productE,@object
	.size		_ZN40_INTERNAL_2fcc0382_4_k_cu_c3161f4c_206004cute7productE,(_ZN40_INTERNAL_2fcc0382_4_k_cu_c3161f4c_206004cuda3std3__45__cpo3endE - _ZN40_INTERNAL_2fcc0382_4_k_cu_c3161f4c_206004cute7productE)
_ZN40_INTERNAL_2fcc0382_4_k_cu_c3161f4c_206004cute7productE:
	.zero		1
	.type		_ZN40_INTERNAL_2fcc0382_4_k_cu_c3161f4c_206004cuda3std3__45__cpo3endE,@object
	.size		_ZN40_INTERNAL_2fcc0382_4_k_cu_c3161f4c_206004cuda3std3__45__cpo3endE,(_ZN40_INTERNAL_2fcc0382_4_k_cu_c3161f4c_206004cuda3std3__419piecewise_constructE - _ZN40_INTERNAL_2fcc0382_4_k_cu_c3161f4c_206004cuda3std3__45__cpo3endE)
_ZN40_INTERNAL_2fcc0382_4_k_cu_c3161f4c_206004cuda3std3__45__cpo3endE:
	.zero		1
	.type		_ZN40_INTERNAL_2fcc0382_4_k_cu_c3161f4c_206004cuda3std3__419piecewise_constructE,@object
	.size		_ZN40_INTERNAL_2fcc0382_4_k_cu_c3161f4c_206004cuda3std3__419piecewise_constructE,(_ZN40_INTERNAL_2fcc0382_4_k_cu_c3161f4c_206004cuda3std3__45__cpo4cendE - _ZN40_INTERNAL_2fcc0382_4_k_cu_c3161f4c_206004cuda3std3__419piecewise_constructE)
_ZN40_INTERNAL_2fcc0382_4_k_cu_c3161f4c_206004cuda3std3__419piecewise_constructE:
	.zero		1
	.type		_ZN40_INTERNAL_2fcc0382_4_k_cu_c3161f4c_206004cuda3std3__45__cpo4cendE,@object
	.size		_ZN40_INTERNAL_2fcc0382_4_k_cu_c3161f4c_206004cuda3std3__45__cpo4cendE,(_ZN40_INTERNAL_2fcc0382_4_k_cu_c3161f4c_206004cuda3std6ranges3__45__cpo4swapE - _ZN40_INTERNAL_2fcc0382_4_k_cu_c3161f4c_206004cuda3std3__45__cpo4cendE)
_ZN40_INTERNAL_2fcc0382_4_k_cu_c3161f4c_206004cuda3std3__45__cpo4cendE:
	.zero		1
	.type		_ZN40_INTERNAL_2fcc0382_4_k_cu_c3161f4c_206004cuda3std6ranges3__45__cpo4swapE,@object
	.size		_ZN40_INTERNAL_2fcc0382_4_k_cu_c3161f4c_206004cuda3std6ranges3__45__cpo4swapE,(.L_10 - _ZN40_INTERNAL_2fcc0382_4_k_cu_c3161f4c_206004cuda3std6ranges3__45__cpo4swapE)
_ZN40_INTERNAL_2fcc0382_4_k_cu_c3161f4c_206004cuda3std6ranges3__45__cpo4swapE:
	.zero		1
.L_10:


//--------------------- .nv.constant0._ZN7cutlass13device_kernelINS_4gemm6kernel13GemmUniversalIN4cute5tupleIJiiiiEEENS1_10collective13CollectiveMmaINS1_35MainloopSm100TmaUmmaWarpSpecializedILi7ELi2ELi4ENS5_IJNS4_1CILi1EEESB_SB_EEEEENS5_IJNSA_ILi64EEENSA_ILi128EEESE_EEENS_10bfloat16_tENS5_IJlSB_lEEESH_SI_NS4_8TiledMMAINS4_8MMA_AtomIJNS4_20SM100_MMA_F16BF16_SSISH_SH_fLi64ELi128ELNS4_4UMMA5MajorE0ELSN_0ELNSM_7ScaleInE0ELSO_0EEEEEENS4_6LayoutISC_NS5_IJNSA_ILi0EEESS_SS_EEEEENS5_IJNS4_10UnderscoreESV_SV_EEEEENS4_13SM90_TMA_LOADENS4_14ComposedLayoutINS4_7SwizzleILi3ELi4ELi3EEENS4_18smem_ptr_flag_bitsILi16EEENSR_INS5_IJNSA_ILi8EEESE_EEENS5_IJSE_SB_EEEEEEEvNS4_8identityESY_S18_vS19_EENS_8epilogue10collective18CollectiveEpilogueINS1B_23Sm100TmaWarpSpecializedILi4ELi2ELi16ELb1ELb0EEEJSG_NS5_IJNSR_ISE_SB_EENSR_INSA_ILi32EEESB_EEEEESH_SI_SH_SI_NS1B_6fusion15FusionCallbacksIS1F_NS1K_17LinearCombinationISH_fSH_fLNS_15FloatRoundStyleE2EEESG_S1J_JEEENS4_5SM1004TMEM4LOAD26SM100_TMEM_LOAD_16dp256b4xESY_NSZ_INS10_ILi2ELi4ELi3EEES13_NSR_INS5_IJS14_S1H_EEENS5_IJS1H_SB_EEEEEEENS4_17SM75_U32x4_LDSM_NENS4_14SM90_TMA_STOREES1Y_NS4_17SM90_U32x4_STSM_NENS4_39AutoVectorizingCopyWithAssumedAlignmentILi128EEEEEEvvEEEEvNT_6ParamsE --------------------------
	.section	.nv.constant0._ZN7cutlass13device_kernelINS_4gemm6kernel13GemmUniversalIN4cute5tupleIJiiiiEEENS1_10collective13CollectiveMmaINS1_35MainloopSm100TmaUmmaWarpSpecializedILi7ELi2ELi4ENS5_IJNS4_1CILi1EEESB_SB_EEEEENS5_IJNSA_ILi64EEENSA_ILi128EEESE_EEENS_10bfloat16_tENS5_IJlSB_lEEESH_SI_NS4_8TiledMMAINS4_8MMA_AtomIJNS4_20SM100_MMA_F16BF16_SSISH_SH_fLi64ELi128ELNS4_4UMMA5MajorE0ELSN_0ELNSM_7ScaleInE0ELSO_0EEEEEENS4_6LayoutISC_NS5_IJNSA_ILi0EEESS_SS_EEEEENS5_IJNS4_10UnderscoreESV_SV_EEEEENS4_13SM90_TMA_LOADENS4_14ComposedLayoutINS4_7SwizzleILi3ELi4ELi3EEENS4_18smem_ptr_flag_bitsILi16EEENSR_INS5_IJNSA_ILi8EEESE_EEENS5_IJSE_SB_EEEEEEEvNS4_8identityESY_S18_vS19_EENS_8epilogue10collective18CollectiveEpilogueINS1B_23Sm100TmaWarpSpecializedILi4ELi2ELi16ELb1ELb0EEEJSG_NS5_IJNSR_ISE_SB_EENSR_INSA_ILi32EEESB_EEEEESH_SI_SH_SI_NS1B_6fusion15FusionCallbacksIS1F_NS1K_17LinearCombinationISH_fSH_fLNS_15FloatRoundStyleE2EEESG_S1J_JEEENS4_5SM1004TMEM4LOAD26SM100_TMEM_LOAD_16dp256b4xESY_NSZ_INS10_ILi2ELi4ELi3EEES13_NSR_INS5_IJS14_S1H_EEENS5_IJS1H_SB_EEEEEEENS4_17SM75_U32x4_LDSM_NENS4_14SM90_TMA_STOREES1Y_NS4_17SM90_U32x4_STSM_NENS4_39AutoVectorizingCopyWithAssumedAlignmentILi128EEEEEEvvEEEEvNT_6ParamsE,"a",@progbits
	.sectionflags	@""
	.align	4
.nv.constant0._ZN7cutlass13device_kernelINS_4gemm6kernel13GemmUniversalIN4cute5tupleIJiiiiEEENS1_10collective13CollectiveMmaINS1_35MainloopSm100TmaUmmaWarpSpecializedILi7ELi2ELi4ENS5_IJNS4_1CILi1EEESB_SB_EEEEENS5_IJNSA_ILi64EEENSA_ILi128EEESE_EEENS_10bfloat16_tENS5_IJlSB_lEEESH_SI_NS4_8TiledMMAINS4_8MMA_AtomIJNS4_20SM100_MMA_F16BF16_SSISH_SH_fLi64ELi128ELNS4_4UMMA5MajorE0ELSN_0ELNSM_7ScaleInE0ELSO_0EEEEEENS4_6LayoutISC_NS5_IJNSA_ILi0EEESS_SS_EEEEENS5_IJNS4_10UnderscoreESV_SV_EEEEENS4_13SM90_TMA_LOADENS4_14ComposedLayoutINS4_7SwizzleILi3ELi4ELi3EEENS4_18smem_ptr_flag_bitsILi16EEENSR_INS5_IJNSA_ILi8EEESE_EEENS5_IJSE_SB_EEEEEEEvNS4_8identityESY_S18_vS19_EENS_8epilogue10collective18CollectiveEpilogueINS1B_23Sm100TmaWarpSpecializedILi4ELi2ELi16ELb1ELb0EEEJSG_NS5_IJNSR_ISE_SB_EENSR_INSA_ILi32EEESB_EEEEESH_SI_SH_SI_NS1B_6fusion15FusionCallbacksIS1F_NS1K_17LinearCombinationISH_fSH_fLNS_15FloatRoundStyleE2EEESG_S1J_JEEENS4_5SM1004TMEM4LOAD26SM100_TMEM_LOAD_16dp256b4xESY_NSZ_INS10_ILi2ELi4ELi3EEES13_NSR_INS5_IJS14_S1H_EEENS5_IJS1H_SB_EEEEEEENS4_17SM75_U32x4_LDSM_NENS4_14SM90_TMA_STOREES1Y_NS4_17SM90_U32x4_STSM_NENS4_39AutoVectorizingCopyWithAssumedAlignmentILi128EEEEEEvvEEEEvNT_6ParamsE:
	.zero		2944


//--------------------- SYMBOLS --------------------------

	.type		.nv.reservedSmem.offset0,@object
	.size		.nv.reservedSmem.offset0,0x4
	.type		.nv.reservedSmem.cap,@object
	.size		.nv.reservedSmem.cap,0x4
	.type		__assertfail,@function
